//
// Generated by NVIDIA NVVM Compiler
//
// Compiler Build ID: CL-36424714
// Cuda compilation tools, release 13.0, V13.0.88
// Based on NVVM 20.0.0
//

.version 9.0
.target sm_100
.address_size 64

	// .globl	_Z19elementwiseAdditionPfS_S_i

.visible .entry _Z19elementwiseAdditionPfS_S_i(
	.param .u64 .ptr .align 1 _Z19elementwiseAdditionPfS_S_i_param_0,
	.param .u64 .ptr .align 1 _Z19elementwiseAdditionPfS_S_i_param_1,
	.param .u64 .ptr .align 1 _Z19elementwiseAdditionPfS_S_i_param_2,
	.param .u32 _Z19elementwiseAdditionPfS_S_i_param_3
)
{
	.reg .pred 	%p<2>;
	.reg .b32 	%r<6>;
	.reg .b32 	%f<4>;
	.reg .b64 	%rd<11>;

	ld.param.u64 	%rd1, [_Z19elementwiseAdditionPfS_S_i_param_0];
	ld.param.u64 	%rd2, [_Z19elementwiseAdditionPfS_S_i_param_1];
	ld.param.u64 	%rd3, [_Z19elementwiseAdditionPfS_S_i_param_2];
	ld.param.u32 	%r2, [_Z19elementwiseAdditionPfS_S_i_param_3];
	mov.u32 	%r3, %tid.x;
	mov.u32 	%r4, %ctaid.x;
	mov.u32 	%r5, %ntid.x;
	mad.lo.s32 	%r1, %r4, %r5, %r3;
	setp.ge.s32 	%p1, %r1, %r2;
	@%p1 bra 	$L__BB0_2;
	cvta.to.global.u64 	%rd4, %rd1;
	cvta.to.global.u64 	%rd5, %rd2;
	cvta.to.global.u64 	%rd6, %rd3;
	mul.wide.s32 	%rd7, %r1, 4;
	add.s64 	%rd8, %rd4, %rd7;
	ld.global.f32 	%f1, [%rd8];
	add.s64 	%rd9, %rd5, %rd7;
	ld.global.f32 	%f2, [%rd9];
	add.f32 	%f3, %f1, %f2;
	add.s64 	%rd10, %rd6, %rd7;
	st.global.f32 	[%rd10], %f3;
$L__BB0_2:
	ret;

}
	// .globl	_Z22elementwiseAdditionPTBPfS_S_i4dim3
.visible .entry _Z22elementwiseAdditionPTBPfS_S_i4dim3(
	.param .u64 .ptr .align 1 _Z22elementwiseAdditionPTBPfS_S_i4dim3_param_0,
	.param .u64 .ptr .align 1 _Z22elementwiseAdditionPTBPfS_S_i4dim3_param_1,
	.param .u64 .ptr .align 1 _Z22elementwiseAdditionPTBPfS_S_i4dim3_param_2,
	.param .u32 _Z22elementwiseAdditionPTBPfS_S_i4dim3_param_3,
	.param .align 4 .b8 _Z22elementwiseAdditionPTBPfS_S_i4dim3_param_4[12]
)
{
	.reg .pred 	%p<4>;
	.reg .b32 	%r<17>;
	.reg .b32 	%f<4>;
	.reg .b64 	%rd<11>;

	ld.param.u64 	%rd4, [_Z22elementwiseAdditionPTBPfS_S_i4dim3_param_0];
	ld.param.u32 	%r12, [_Z22elementwiseAdditionPTBPfS_S_i4dim3_param_4+8];
	ld.param.u32 	%r1, [_Z22elementwiseAdditionPTBPfS_S_i4dim3_param_4];
	ld.param.u32 	%r13, [_Z22elementwiseAdditionPTBPfS_S_i4dim3_param_4+4];
	ld.param.u64 	%rd5, [_Z22elementwiseAdditionPTBPfS_S_i4dim3_param_1];
	ld.param.u64 	%rd6, [_Z22elementwiseAdditionPTBPfS_S_i4dim3_param_2];
	ld.param.u32 	%r11, [_Z22elementwiseAdditionPTBPfS_S_i4dim3_param_3];
	mul.lo.s32 	%r2, %r1, %r13;
	mul.lo.s32 	%r3, %r2, %r12;
	mov.u32 	%r16, %ctaid.x;
	setp.ge.u32 	%p1, %r16, %r3;
	@%p1 bra 	$L__BB1_5;
	mov.u32 	%r5, %tid.x;
	mov.u32 	%r6, %ntid.x;
	mov.u32 	%r7, %nctaid.x;
	cvta.to.global.u64 	%rd1, %rd4;
	cvta.to.global.u64 	%rd2, %rd5;
	cvta.to.global.u64 	%rd3, %rd6;
$L__BB1_2:
	rem.u32 	%r14, %r16, %r2;
	rem.u32 	%r15, %r14, %r1;
	mad.lo.s32 	%r9, %r15, %r6, %r5;
	setp.ge.s32 	%p2, %r9, %r11;
	@%p2 bra 	$L__BB1_4;
	mul.wide.s32 	%rd7, %r9, 4;
	add.s64 	%rd8, %rd1, %rd7;
	ld.global.f32 	%f1, [%rd8];
	add.s64 	%rd9, %rd2, %rd7;
	ld.global.f32 	%f2, [%rd9];
	add.f32 	%f3, %f1, %f2;
	add.s64 	%rd10, %rd3, %rd7;
	st.global.f32 	[%rd10], %f3;
$L__BB1_4:
	add.s32 	%r16, %r16, %r7;
	setp.lt.u32 	%p3, %r16, %r3;
	@%p3 bra 	$L__BB1_2;
$L__BB1_5:
	ret;

}
	// .globl	_Z30elementwiseAdditionPTB_dynamicPfS_S_i4dim3PjS1_
.visible .entry _Z30elementwiseAdditionPTB_dynamicPfS_S_i4dim3PjS1_(
	.param .u64 .ptr .align 1 _Z30elementwiseAdditionPTB_dynamicPfS_S_i4dim3PjS1__param_0,
	.param .u64 .ptr .align 1 _Z30elementwiseAdditionPTB_dynamicPfS_S_i4dim3PjS1__param_1,
	.param .u64 .ptr .align 1 _Z30elementwiseAdditionPTB_dynamicPfS_S_i4dim3PjS1__param_2,
	.param .u32 _Z30elementwiseAdditionPTB_dynamicPfS_S_i4dim3PjS1__param_3,
	.param .align 4 .b8 _Z30elementwiseAdditionPTB_dynamicPfS_S_i4dim3PjS1__param_4[12],
	.param .u64 .ptr .align 1 _Z30elementwiseAdditionPTB_dynamicPfS_S_i4dim3PjS1__param_5,
	.param .u64 .ptr .align 1 _Z30elementwiseAdditionPTB_dynamicPfS_S_i4dim3PjS1__param_6
)
{
	.reg .pred 	%p<4>;
	.reg .b32 	%r<20>;
	.reg .b32 	%f<4>;
	.reg .b64 	%rd<17>;

	ld.param.u32 	%r10, [_Z30elementwiseAdditionPTB_dynamicPfS_S_i4dim3PjS1__param_4+8];
	ld.param.u32 	%r1, [_Z30elementwiseAdditionPTB_dynamicPfS_S_i4dim3PjS1__param_4];
	ld.param.u32 	%r11, [_Z30elementwiseAdditionPTB_dynamicPfS_S_i4dim3PjS1__param_4+4];
	ld.param.u64 	%rd6, [_Z30elementwiseAdditionPTB_dynamicPfS_S_i4dim3PjS1__param_0];
	ld.param.u64 	%rd7, [_Z30elementwiseAdditionPTB_dynamicPfS_S_i4dim3PjS1__param_1];
	ld.param.u64 	%rd8, [_Z30elementwiseAdditionPTB_dynamicPfS_S_i4dim3PjS1__param_2];
	ld.param.u32 	%r9, [_Z30elementwiseAdditionPTB_dynamicPfS_S_i4dim3PjS1__param_3];
	ld.param.u64 	%rd9, [_Z30elementwiseAdditionPTB_dynamicPfS_S_i4dim3PjS1__param_5];
	ld.param.u64 	%rd10, [_Z30elementwiseAdditionPTB_dynamicPfS_S_i4dim3PjS1__param_6];
	cvta.to.global.u64 	%rd1, %rd8;
	cvta.to.global.u64 	%rd2, %rd7;
	cvta.to.global.u64 	%rd3, %rd6;
	cvta.to.global.u64 	%rd11, %rd10;
	cvta.to.global.u64 	%rd4, %rd9;
	mov.u32 	%r2, %tid.x;
	mov.u32 	%r12, %tid.y;
	mov.u32 	%r13, %tid.z;
	or.b32  	%r14, %r12, %r13;
	or.b32  	%r3, %r14, %r2;
	mul.lo.s32 	%r4, %r1, %r11;
	mul.lo.s32 	%r5, %r4, %r10;
	mov.u32 	%r15, %ctaid.x;
	mul.wide.u32 	%rd12, %r15, 4;
	add.s64 	%rd5, %rd11, %rd12;
	mov.u32 	%r6, %ntid.x;
$L__BB2_1:
	setp.ne.s32 	%p1, %r3, 0;
	@%p1 bra 	$L__BB2_3;
	atom.global.add.u32 	%r16, [%rd4], 1;
	st.global.u32 	[%rd5], %r16;
$L__BB2_3:
	bar.sync 	0;
	ld.global.u32 	%r17, [%rd5];
	setp.ge.u32 	%p2, %r17, %r5;
	@%p2 bra 	$L__BB2_6;
	rem.u32 	%r18, %r17, %r4;
	rem.u32 	%r19, %r18, %r1;
	mad.lo.s32 	%r8, %r19, %r6, %r2;
	setp.ge.s32 	%p3, %r8, %r9;
	@%p3 bra 	$L__BB2_1;
	mul.wide.s32 	%rd13, %r8, 4;
	add.s64 	%rd14, %rd3, %rd13;
	ld.global.f32 	%f1, [%rd14];
	add.s64 	%rd15, %rd2, %rd13;
	ld.global.f32 	%f2, [%rd15];
	add.f32 	%f3, %f1, %f2;
	add.s64 	%rd16, %rd1, %rd13;
	st.global.f32 	[%rd16], %f3;
	bra.uni 	$L__BB2_1;
$L__BB2_6:
	ret;

}
	// .globl	_Z38elementwiseAdditionPTB_dynamic_retreatPfS_S_i4dim3PjPVbS1_
.visible .entry _Z38elementwiseAdditionPTB_dynamic_retreatPfS_S_i4dim3PjPVbS1_(
	.param .u64 .ptr .align 1 _Z38elementwiseAdditionPTB_dynamic_retreatPfS_S_i4dim3PjPVbS1__param_0,
	.param .u64 .ptr .align 1 _Z38elementwiseAdditionPTB_dynamic_retreatPfS_S_i4dim3PjPVbS1__param_1,
	.param .u64 .ptr .align 1 _Z38elementwiseAdditionPTB_dynamic_retreatPfS_S_i4dim3PjPVbS1__param_2,
	.param .u32 _Z38elementwiseAdditionPTB_dynamic_retreatPfS_S_i4dim3PjPVbS1__param_3,
	.param .align 4 .b8 _Z38elementwiseAdditionPTB_dynamic_retreatPfS_S_i4dim3PjPVbS1__param_4[12],
	.param .u64 .ptr .align 1 _Z38elementwiseAdditionPTB_dynamic_retreatPfS_S_i4dim3PjPVbS1__param_5,
	.param .u64 .ptr .align 1 _Z38elementwiseAdditionPTB_dynamic_retreatPfS_S_i4dim3PjPVbS1__param_6,
	.param .u64 .ptr .align 1 _Z38elementwiseAdditionPTB_dynamic_retreatPfS_S_i4dim3PjPVbS1__param_7
)
{
	.reg .pred 	%p<5>;
	.reg .b16 	%rs<2>;
	.reg .b32 	%r<22>;
	.reg .b32 	%f<4>;
	.reg .b64 	%rd<19>;

	ld.param.u32 	%r11, [_Z38elementwiseAdditionPTB_dynamic_retreatPfS_S_i4dim3PjPVbS1__param_4+8];
	ld.param.u32 	%r1, [_Z38elementwiseAdditionPTB_dynamic_retreatPfS_S_i4dim3PjPVbS1__param_4];
	ld.param.u32 	%r12, [_Z38elementwiseAdditionPTB_dynamic_retreatPfS_S_i4dim3PjPVbS1__param_4+4];
	ld.param.u64 	%rd7, [_Z38elementwiseAdditionPTB_dynamic_retreatPfS_S_i4dim3PjPVbS1__param_0];
	ld.param.u64 	%rd8, [_Z38elementwiseAdditionPTB_dynamic_retreatPfS_S_i4dim3PjPVbS1__param_1];
	ld.param.u64 	%rd9, [_Z38elementwiseAdditionPTB_dynamic_retreatPfS_S_i4dim3PjPVbS1__param_2];
	ld.param.u64 	%rd10, [_Z38elementwiseAdditionPTB_dynamic_retreatPfS_S_i4dim3PjPVbS1__param_5];
	ld.param.u64 	%rd11, [_Z38elementwiseAdditionPTB_dynamic_retreatPfS_S_i4dim3PjPVbS1__param_6];
	ld.param.u64 	%rd12, [_Z38elementwiseAdditionPTB_dynamic_retreatPfS_S_i4dim3PjPVbS1__param_7];
	cvta.to.global.u64 	%rd1, %rd9;
	cvta.to.global.u64 	%rd2, %rd8;
	cvta.to.global.u64 	%rd3, %rd7;
	cvta.to.global.u64 	%rd4, %rd10;
	cvta.to.global.u64 	%rd13, %rd12;
	cvta.to.global.u64 	%rd5, %rd11;
	mov.u32 	%r2, %tid.x;
	mov.u32 	%r13, %tid.y;
	mov.u32 	%r14, %tid.z;
	or.b32  	%r15, %r13, %r14;
	or.b32  	%r3, %r15, %r2;
	mul.lo.s32 	%r4, %r1, %r12;
	mul.lo.s32 	%r5, %r4, %r11;
	add.s32 	%r6, %r5, 1;
	mov.u32 	%r16, %ctaid.x;
	mul.wide.u32 	%rd14, %r16, 4;
	add.s64 	%rd6, %rd13, %rd14;
	mov.u32 	%r7, %ntid.x;
$L__BB3_1:
	setp.ne.s32 	%p1, %r3, 0;
	@%p1 bra 	$L__BB3_5;
	ld.volatile.global.u8 	%rs1, [%rd5];
	setp.eq.s16 	%p2, %rs1, 0;
	@%p2 bra 	$L__BB3_4;
	st.global.u32 	[%rd6], %r6;
	bra.uni 	$L__BB3_5;
$L__BB3_4:
	atom.global.add.u32 	%r17, [%rd4], 1;
	st.global.u32 	[%rd6], %r17;
$L__BB3_5:
	bar.sync 	0;
	ld.global.u32 	%r18, [%rd6];
	setp.ge.u32 	%p3, %r18, %r5;
	@%p3 bra 	$L__BB3_8;
	ld.param.u32 	%r21, [_Z38elementwiseAdditionPTB_dynamic_retreatPfS_S_i4dim3PjPVbS1__param_3];
	rem.u32 	%r19, %r18, %r4;
	rem.u32 	%r20, %r19, %r1;
	mad.lo.s32 	%r9, %r20, %r7, %r2;
	setp.ge.s32 	%p4, %r9, %r21;
	@%p4 bra 	$L__BB3_1;
	mul.wide.s32 	%rd15, %r9, 4;
	add.s64 	%rd16, %rd3, %rd15;
	ld.global.f32 	%f1, [%rd16];
	add.s64 	%rd17, %rd2, %rd15;
	ld.global.f32 	%f2, [%rd17];
	add.f32 	%f3, %f1, %f2;
	add.s64 	%rd18, %rd1, %rd15;
	st.global.f32 	[%rd18], %f3;
	bra.uni 	$L__BB3_1;
$L__BB3_8:
	ret;

}


// ===== COMPILED SASS (sm_100) =====

	.target	sm_100

	.elftype	@"ET_EXEC"


//--------------------- .note.nv.tkinfo           --------------------------
	.section	.note.nv.tkinfo,"",@"SHT_NOTE"
	.sectionflags	@"SHF_NOTE_NV_TKINFO"
	.tkinfo
        /*0018*/ 	.word	0x00000002
        /*0030*/ 	.string	""
        /*0030*/ 	.string	"ptxas"
        /*0030*/ 	.string	"Cuda compilation tools, release 13.0, V13.0.88"
        /*0030*/ 	.string	"Build cuda_13.0.r13.0/compiler.36424714_0"
        /*0030*/ 	.string	"-arch sm_100 -m 64 "



//--------------------- .note.nv.cuinfo           --------------------------
	.section	.note.nv.cuinfo,"",@"SHT_NOTE"
	.sectionflags	@"SHF_NOTE_NV_CUINFO"
        /*0018*/ 	.short	0x0002
        /*001a*/ 	.short	0x0064
        /*001c*/ 	.short	0x0082
	.zero		2


//--------------------- .nv.info                  --------------------------
	.section	.nv.info,"",@"SHT_CUDA_INFO"
	.align	4


	//----- nvinfo : EIATTR_REGCOUNT
	.align		4
        /*0000*/ 	.byte	0x04, 0x2f
        /*0002*/ 	.short	(.L_1 - .L_0)
	.align		4
.L_0:
        /*0004*/ 	.word	index@(_Z19elementwiseAdditionPfS_S_i)
        /*0008*/ 	.word	0x0000000c


	//----- nvinfo : EIATTR_FRAME_SIZE
	.align		4
.L_1:
        /*000c*/ 	.byte	0x04, 0x11
        /*000e*/ 	.short	(.L_3 - .L_2)
	.align		4
.L_2:
        /*0010*/ 	.word	index@(_Z19elementwiseAdditionPfS_S_i)
        /*0014*/ 	.word	0x00000000


	//----- nvinfo : EIATTR_REGCOUNT
	.align		4
.L_3:
        /*0018*/ 	.byte	0x04, 0x2f
        /*001a*/ 	.short	(.L_5 - .L_4)
	.align		4
.L_4:
        /*001c*/ 	.word	index@(_Z22elementwiseAdditionPTBPfS_S_i4dim3)
        /*0020*/ 	.word	0x0000001a


	//----- nvinfo : EIATTR_FRAME_SIZE
	.align		4
.L_5:
        /*0024*/ 	.byte	0x04, 0x11
        /*0026*/ 	.short	(.L_7 - .L_6)
	.align		4
.L_6:
        /*0028*/ 	.word	index@(_Z22elementwiseAdditionPTBPfS_S_i4dim3)
        /*002c*/ 	.word	0x00000000


	//----- nvinfo : EIATTR_REGCOUNT
	.align		4
.L_7:
        /*0030*/ 	.byte	0x04, 0x2f
        /*0032*/ 	.short	(.L_9 - .L_8)
	.align		4
.L_8:
        /*0034*/ 	.word	index@(_Z30elementwiseAdditionPTB_dynamicPfS_S_i4dim3PjS1_)
        /*0038*/ 	.word	0x0000001a


	//----- nvinfo : EIATTR_FRAME_SIZE
	.align		4
.L_9:
        /*003c*/ 	.byte	0x04, 0x11
        /*003e*/ 	.short	(.L_11 - .L_10)
	.align		4
.L_10:
        /*0040*/ 	.word	index@(_Z30elementwiseAdditionPTB_dynamicPfS_S_i4dim3PjS1_)
        /*0044*/ 	.word	0x00000000


	//----- nvinfo : EIATTR_REGCOUNT
	.align		4
.L_11:
        /*0048*/ 	.byte	0x04, 0x2f
        /*004a*/ 	.short	(.L_13 - .L_12)
	.align		4
.L_12:
        /*004c*/ 	.word	index@(_Z38elementwiseAdditionPTB_dynamic_retreatPfS_S_i4dim3PjPVbS1_)
        /*0050*/ 	.word	0x0000001e


	//----- nvinfo : EIATTR_FRAME_SIZE
	.align		4
.L_13:
        /*0054*/ 	.byte	0x04, 0x11
        /*0056*/ 	.short	(.L_15 - .L_14)
	.align		4
.L_14:
        /*0058*/ 	.word	index@(_Z38elementwiseAdditionPTB_dynamic_retreatPfS_S_i4dim3PjPVbS1_)
        /*005c*/ 	.word	0x00000000


	//----- nvinfo : EIATTR_MIN_STACK_SIZE
	.align		4
.L_15:
        /*0060*/ 	.byte	0x04, 0x12
        /*0062*/ 	.short	(.L_17 - .L_16)
	.align		4
.L_16:
        /*0064*/ 	.word	index@(_Z38elementwiseAdditionPTB_dynamic_retreatPfS_S_i4dim3PjPVbS1_)
        /*0068*/ 	.word	0x00000000


	//----- nvinfo : EIATTR_MIN_STACK_SIZE
	.align		4
.L_17:
        /*006c*/ 	.byte	0x04, 0x12
        /*006e*/ 	.short	(.L_19 - .L_18)
	.align		4
.L_18:
        /*0070*/ 	.word	index@(_Z30elementwiseAdditionPTB_dynamicPfS_S_i4dim3PjS1_)
        /*0074*/ 	.word	0x00000000


	//----- nvinfo : EIATTR_MIN_STACK_SIZE
	.align		4
.L_19:
        /*0078*/ 	.byte	0x04, 0x12
        /*007a*/ 	.short	(.L_21 - .L_20)
	.align		4
.L_20:
        /*007c*/ 	.word	index@(_Z22elementwiseAdditionPTBPfS_S_i4dim3)
        /*0080*/ 	.word	0x00000000


	//----- nvinfo : EIATTR_MIN_STACK_SIZE
	.align		4
.L_21:
        /*0084*/ 	.byte	0x04, 0x12
        /*0086*/ 	.short	(.L_23 - .L_22)
	.align		4
.L_22:
        /*0088*/ 	.word	index@(_Z19elementwiseAdditionPfS_S_i)
        /*008c*/ 	.word	0x00000000
.L_23:


//--------------------- .nv.compat                --------------------------
	.section	.nv.compat,"",@"SHT_CUDA_COMPAT_INFO"
	.align	4
        /*0000*/ 	.byte	0x02, 0x09, 0x00, 0x00, 0x02, 0x02, 0x01, 0x00, 0x02, 0x05, 0x05, 0x00, 0x03, 0x07, 0x01, 0x01
        /*0010*/ 	.byte	0x02, 0x03, 0x00, 0x00, 0x02, 0x06, 0x01, 0x00, 0x04, 0x0b, 0x08, 0x00, 0x09, 0x00, 0x00, 0x00
        /*0020*/ 	.byte	0x00, 0x00, 0x00, 0x00


//--------------------- .nv.info._Z38elementwiseAdditionPTB_dynamic_retreatPfS_S_i4dim3PjPVbS1_ --------------------------
	.section	.nv.info._Z38elementwiseAdditionPTB_dynamic_retreatPfS_S_i4dim3PjPVbS1_,"",@"SHT_CUDA_INFO"
	.sectionflags	@""
	.align	4


	//----- nvinfo : EIATTR_CUDA_API_VERSION
	.align		4
        /*0000*/ 	.byte	0x04, 0x37
        /*0002*/ 	.short	(.L_25 - .L_24)
.L_24:
        /*0004*/ 	.word	0x00000082


	//----- nvinfo : EIATTR_KPARAM_INFO
	.align		4
.L_25:
        /*0008*/ 	.byte	0x04, 0x17
        /*000a*/ 	.short	(.L_27 - .L_26)
.L_26:
        /*000c*/ 	.word	0x00000000
        /*0010*/ 	.short	0x0007
        /*0012*/ 	.short	0x0038
        /*0014*/ 	.byte	0x00, 0xf5, 0x21, 0x00


	//----- nvinfo : EIATTR_KPARAM_INFO
	.align		4
.L_27:
        /*0018*/ 	.byte	0x04, 0x17
        /*001a*/ 	.short	(.L_29 - .L_28)
.L_28:
        /*001c*/ 	.word	0x00000000
        /*0020*/ 	.short	0x0006
        /*0022*/ 	.short	0x0030
        /*0024*/ 	.byte	0x00, 0xf5, 0x21, 0x00


	//----- nvinfo : EIATTR_KPARAM_INFO
	.align		4
.L_29:
        /*0028*/ 	.byte	0x04, 0x17
        /*002a*/ 	.short	(.L_31 - .L_30)
.L_30:
        /*002c*/ 	.word	0x00000000
        /*0030*/ 	.short	0x0005
        /*0032*/ 	.short	0x0028
        /*0034*/ 	.byte	0x00, 0xf5, 0x21, 0x00


	//----- nvinfo : EIATTR_KPARAM_INFO
	.align		4
.L_31:
        /*0038*/ 	.byte	0x04, 0x17
        /*003a*/ 	.short	(.L_33 - .L_32)
.L_32:
        /*003c*/ 	.word	0x00000000
        /*0040*/ 	.short	0x0004
        /*0042*/ 	.short	0x001c
        /*0044*/ 	.byte	0x00, 0xf0, 0x31, 0x00


	//----- nvinfo : EIATTR_KPARAM_INFO
	.align		4
.L_33:
        /*0048*/ 	.byte	0x04, 0x17
        /*004a*/ 	.short	(.L_35 - .L_34)
.L_34:
        /*004c*/ 	.word	0x00000000
        /*0050*/ 	.short	0x0003
        /*0052*/ 	.short	0x0018
        /*0054*/ 	.byte	0x00, 0xf0, 0x11, 0x00


	//----- nvinfo : EIATTR_KPARAM_INFO
	.align		4
.L_35:
        /*0058*/ 	.byte	0x04, 0x17
        /*005a*/ 	.short	(.L_37 - .L_36)
.L_36:
        /*005c*/ 	.word	0x00000000
        /*0060*/ 	.short	0x0002
        /*0062*/ 	.short	0x0010
        /*0064*/ 	.byte	0x00, 0xf5, 0x21, 0x00


	//----- nvinfo : EIATTR_KPARAM_INFO
	.align		4
.L_37:
        /*0068*/ 	.byte	0x04, 0x17
        /*006a*/ 	.short	(.L_39 - .L_38)
.L_38:
        /*006c*/ 	.word	0x00000000
        /*0070*/ 	.short	0x0001
        /*0072*/ 	.short	0x0008
        /*0074*/ 	.byte	0x00, 0xf5, 0x21, 0x00


	//----- nvinfo : EIATTR_KPARAM_INFO
	.align		4
.L_39:
        /*0078*/ 	.byte	0x04, 0x17
        /*007a*/ 	.short	(.L_41 - .L_40)
.L_40:
        /*007c*/ 	.word	0x00000000
        /*0080*/ 	.short	0x0000
        /*0082*/ 	.short	0x0000
        /*0084*/ 	.byte	0x00, 0xf5, 0x21, 0x00


	//----- nvinfo : EIATTR_SPARSE_MMA_MASK
	.align		4
.L_41:
        /*0088*/ 	.byte	0x03, 0x50
        /*008a*/ 	.short	0x0000


	//----- nvinfo : EIATTR_MAXREG_COUNT
	.align		4
        /*008c*/ 	.byte	0x03, 0x1b
        /*008e*/ 	.short	0x00ff


	//----- nvinfo : EIATTR_NUM_BARRIERS
	.align		4
        /*0090*/ 	.byte	0x02, 0x4c
        /*0092*/ 	.byte	0x01
	.zero		1


	//----- nvinfo : EIATTR_MERCURY_ISA_VERSION
	.align		4
        /*0094*/ 	.byte	0x03, 0x5f
        /*0096*/ 	.short	0x0101


	//----- nvinfo : EIATTR_INT_WARP_WIDE_INSTR_OFFSETS
	.align		4
        /*0098*/ 	.byte	0x04, 0x31
        /*009a*/ 	.short	(.L_43 - .L_42)


	//   ....[0]....
.L_42:
        /*009c*/ 	.word	0x000002f0


	//   ....[1]....
        /*00a0*/ 	.word	0x00000380


	//----- nvinfo : EIATTR_VRC_CTA_INIT_COUNT
	.align		4
.L_43:
        /*00a4*/ 	.byte	0x02, 0x4a
	.zero		1
	.zero		1


	//----- nvinfo : EIATTR_EXIT_INSTR_OFFSETS
	.align		4
        /*00a8*/ 	.byte	0x04, 0x1c
        /*00aa*/ 	.short	(.L_45 - .L_44)


	//   ....[0]....
.L_44:
        /*00ac*/ 	.word	0x000003f0


	//----- nvinfo : EIATTR_CRS_STACK_SIZE
	.align		4
.L_45:
        /*00b0*/ 	.byte	0x04, 0x1e
        /*00b2*/ 	.short	(.L_47 - .L_46)
.L_46:
        /*00b4*/ 	.word	0x00000000


	//----- nvinfo : EIATTR_CBANK_PARAM_SIZE
	.align		4
.L_47:
        /*00b8*/ 	.byte	0x03, 0x19
        /*00ba*/ 	.short	0x0040


	//----- nvinfo : EIATTR_PARAM_CBANK
	.align		4
        /*00bc*/ 	.byte	0x04, 0x0a
        /*00be*/ 	.short	(.L_49 - .L_48)
	.align		4
.L_48:
        /*00c0*/ 	.word	index@(.nv.constant0._Z38elementwiseAdditionPTB_dynamic_retreatPfS_S_i4dim3PjPVbS1_)
        /*00c4*/ 	.short	0x0380
        /*00c6*/ 	.short	0x0040


	//----- nvinfo : EIATTR_SW_WAR
	.align		4
.L_49:
        /*00c8*/ 	.byte	0x04, 0x36
        /*00ca*/ 	.short	(.L_51 - .L_50)
.L_50:
        /*00cc*/ 	.word	0x00000008
.L_51:


//--------------------- .nv.info._Z30elementwiseAdditionPTB_dynamicPfS_S_i4dim3PjS1_ --------------------------
	.section	.nv.info._Z30elementwiseAdditionPTB_dynamicPfS_S_i4dim3PjS1_,"",@"SHT_CUDA_INFO"
	.sectionflags	@""
	.align	4


	//----- nvinfo : EIATTR_CUDA_API_VERSION
	.align		4
        /*0000*/ 	.byte	0x04, 0x37
        /*0002*/ 	.short	(.L_53 - .L_52)
.L_52:
        /*0004*/ 	.word	0x00000082


	//----- nvinfo : EIATTR_KPARAM_INFO
	.align		4
.L_53:
        /*0008*/ 	.byte	0x04, 0x17
        /*000a*/ 	.short	(.L_55 - .L_54)
.L_54:
        /*000c*/ 	.word	0x00000000
        /*0010*/ 	.short	0x0006
        /*0012*/ 	.short	0x0030
        /*0014*/ 	.byte	0x00, 0xf5, 0x21, 0x00


	//----- nvinfo : EIATTR_KPARAM_INFO
	.align		4
.L_55:
        /*0018*/ 	.byte	0x04, 0x17
        /*001a*/ 	.short	(.L_57 - .L_56)
.L_56:
        /*001c*/ 	.word	0x00000000
        /*0020*/ 	.short	0x0005
        /*0022*/ 	.short	0x0028
        /*0024*/ 	.byte	0x00, 0xf5, 0x21, 0x00


	//----- nvinfo : EIATTR_KPARAM_INFO
	.align		4
.L_57:
        /*0028*/ 	.byte	0x04, 0x17
        /*002a*/ 	.short	(.L_59 - .L_58)
.L_58:
        /*002c*/ 	.word	0x00000000
        /*0030*/ 	.short	0x0004
        /*0032*/ 	.short	0x001c
        /*0034*/ 	.byte	0x00, 0xf0, 0x31, 0x00


	//----- nvinfo : EIATTR_KPARAM_INFO
	.align		4
.L_59:
        /*0038*/ 	.byte	0x04, 0x17
        /*003a*/ 	.short	(.L_61 - .L_60)
.L_60:
        /*003c*/ 	.word	0x00000000
        /*0040*/ 	.short	0x0003
        /*0042*/ 	.short	0x0018
        /*0044*/ 	.byte	0x00, 0xf0, 0x11, 0x00


	//----- nvinfo : EIATTR_KPARAM_INFO
	.align		4
.L_61:
        /*0048*/ 	.byte	0x04, 0x17
        /*004a*/ 	.short	(.L_63 - .L_62)
.L_62:
        /*004c*/ 	.word	0x00000000
        /*0050*/ 	.short	0x0002
        /*0052*/ 	.short	0x0010
        /*0054*/ 	.byte	0x00, 0xf5, 0x21, 0x00


	//----- nvinfo : EIATTR_KPARAM_INFO
	.align		4
.L_63:
        /*0058*/ 	.byte	0x04, 0x17
        /*005a*/ 	.short	(.L_65 - .L_64)
.L_64:
        /*005c*/ 	.word	0x00000000
        /*0060*/ 	.short	0x0001
        /*0062*/ 	.short	0x0008
        /*0064*/ 	.byte	0x00, 0xf5, 0x21, 0x00


	//----- nvinfo : EIATTR_KPARAM_INFO
	.align		4
.L_65:
        /*0068*/ 	.byte	0x04, 0x17
        /*006a*/ 	.short	(.L_67 - .L_66)
.L_66:
        /*006c*/ 	.word	0x00000000
        /*0070*/ 	.short	0x0000
        /*0072*/ 	.short	0x0000
        /*0074*/ 	.byte	0x00, 0xf5, 0x21, 0x00


	//----- nvinfo : EIATTR_SPARSE_MMA_MASK
	.align		4
.L_67:
        /*0078*/ 	.byte	0x03, 0x50
        /*007a*/ 	.short	0x0000


	//----- nvinfo : EIATTR_MAXREG_COUNT
	.align		4
        /*007c*/ 	.byte	0x03, 0x1b
        /*007e*/ 	.short	0x00ff


	//----- nvinfo : EIATTR_NUM_BARRIERS
	.align		4
        /*0080*/ 	.byte	0x02, 0x4c
        /*0082*/ 	.byte	0x01
	.zero		1


	//----- nvinfo : EIATTR_MERCURY_ISA_VERSION
	.align		4
        /*0084*/ 	.byte	0x03, 0x5f
        /*0086*/ 	.short	0x0101


	//----- nvinfo : EIATTR_INT_WARP_WIDE_INSTR_OFFSETS
	.align		4
        /*0088*/ 	.byte	0x04, 0x31
        /*008a*/ 	.short	(.L_69 - .L_68)


	//   ....[0]....
.L_68:
        /*008c*/ 	.word	0x00000290


	//   ....[1]....
        /*0090*/ 	.word	0x00000320


	//----- nvinfo : EIATTR_VRC_CTA_INIT_COUNT
	.align		4
.L_69:
        /*0094*/ 	.byte	0x02, 0x4a
	.zero		1
	.zero		1


	//----- nvinfo : EIATTR_EXIT_INSTR_OFFSETS
	.align		4
        /*0098*/ 	.byte	0x04, 0x1c
        /*009a*/ 	.short	(.L_71 - .L_70)


	//   ....[0]....
.L_70:
        /*009c*/ 	.word	0x00000390


	//----- nvinfo : EIATTR_CRS_STACK_SIZE
	.align		4
.L_71:
        /*00a0*/ 	.byte	0x04, 0x1e
        /*00a2*/ 	.short	(.L_73 - .L_72)
.L_72:
        /*00a4*/ 	.word	0x00000000


	//----- nvinfo : EIATTR_CBANK_PARAM_SIZE
	.align		4
.L_73:
        /*00a8*/ 	.byte	0x03, 0x19
        /*00aa*/ 	.short	0x0038


	//----- nvinfo : EIATTR_PARAM_CBANK
	.align		4
        /*00ac*/ 	.byte	0x04, 0x0a
        /*00ae*/ 	.short	(.L_75 - .L_74)
	.align		4
.L_74:
        /*00b0*/ 	.word	index@(.nv.constant0._Z30elementwiseAdditionPTB_dynamicPfS_S_i4dim3PjS1_)
        /*00b4*/ 	.short	0x0380
        /*00b6*/ 	.short	0x0038


	//----- nvinfo : EIATTR_SW_WAR
	.align		4
.L_75:
        /*00b8*/ 	.byte	0x04, 0x36
        /*00ba*/ 	.short	(.L_77 - .L_76)
.L_76:
        /*00bc*/ 	.word	0x00000008
.L_77:


//--------------------- .nv.info._Z22elementwiseAdditionPTBPfS_S_i4dim3 --------------------------
	.section	.nv.info._Z22elementwiseAdditionPTBPfS_S_i4dim3,"",@"SHT_CUDA_INFO"
	.sectionflags	@""
	.align	4


	//----- nvinfo : EIATTR_CUDA_API_VERSION
	.align		4
        /*0000*/ 	.byte	0x04, 0x37
        /*0002*/ 	.short	(.L_79 - .L_78)
.L_78:
        /*0004*/ 	.word	0x00000082


	//----- nvinfo : EIATTR_KPARAM_INFO
	.align		4
.L_79:
        /*0008*/ 	.byte	0x04, 0x17
        /*000a*/ 	.short	(.L_81 - .L_80)
.L_80:
        /*000c*/ 	.word	0x00000000
        /*0010*/ 	.short	0x0004
        /*0012*/ 	.short	0x001c
        /*0014*/ 	.byte	0x00, 0xf0, 0x31, 0x00


	//----- nvinfo : EIATTR_KPARAM_INFO
	.align		4
.L_81:
        /*0018*/ 	.byte	0x04, 0x17
        /*001a*/ 	.short	(.L_83 - .L_82)
.L_82:
        /*001c*/ 	.word	0x00000000
        /*0020*/ 	.short	0x0003
        /*0022*/ 	.short	0x0018
        /*0024*/ 	.byte	0x00, 0xf0, 0x11, 0x00


	//----- nvinfo : EIATTR_KPARAM_INFO
	.align		4
.L_83:
        /*0028*/ 	.byte	0x04, 0x17
        /*002a*/ 	.short	(.L_85 - .L_84)
.L_84:
        /*002c*/ 	.word	0x00000000
        /*0030*/ 	.short	0x0002
        /*0032*/ 	.short	0x0010
        /*0034*/ 	.byte	0x00, 0xf5, 0x21, 0x00


	//----- nvinfo : EIATTR_KPARAM_INFO
	.align		4
.L_85:
        /*0038*/ 	.byte	0x04, 0x17
        /*003a*/ 	.short	(.L_87 - .L_86)
.L_86:
        /*003c*/ 	.word	0x00000000
        /*0040*/ 	.short	0x0001
        /*0042*/ 	.short	0x0008
        /*0044*/ 	.byte	0x00, 0xf5, 0x21, 0x00


	//----- nvinfo : EIATTR_KPARAM_INFO
	.align		4
.L_87:
        /*0048*/ 	.byte	0x04, 0x17
        /*004a*/ 	.short	(.L_89 - .L_88)
.L_88:
        /*004c*/ 	.word	0x00000000
        /*0050*/ 	.short	0x0000
        /*0052*/ 	.short	0x0000
        /*0054*/ 	.byte	0x00, 0xf5, 0x21, 0x00


	//----- nvinfo : EIATTR_SPARSE_MMA_MASK
	.align		4
.L_89:
        /*0058*/ 	.byte	0x03, 0x50
        /*005a*/ 	.short	0x0000


	//----- nvinfo : EIATTR_MAXREG_COUNT
	.align		4
        /*005c*/ 	.byte	0x03, 0x1b
        /*005e*/ 	.short	0x00ff


	//----- nvinfo : EIATTR_MERCURY_ISA_VERSION
	.align		4
        /*0060*/ 	.byte	0x03, 0x5f
        /*0062*/ 	.short	0x0101


	//----- nvinfo : EIATTR_VRC_CTA_INIT_COUNT
	.align		4
        /*0064*/ 	.byte	0x02, 0x4a
	.zero		1
	.zero		1


	//----- nvinfo : EIATTR_EXIT_INSTR_OFFSETS
	.align		4
        /*0068*/ 	.byte	0x04, 0x1c
        /*006a*/ 	.short	(.L_91 - .L_90)


	//   ....[0]....
.L_90:
        /*006c*/ 	.word	0x00000070


	//   ....[1]....
        /*0070*/ 	.word	0x00000440


	//----- nvinfo : EIATTR_CRS_STACK_SIZE
	.align		4
.L_91:
        /*0074*/ 	.byte	0x04, 0x1e
        /*0076*/ 	.short	(.L_93 - .L_92)
.L_92:
        /*0078*/ 	.word	0x00000000


	//----- nvinfo : EIATTR_CBANK_PARAM_SIZE
	.align		4
.L_93:
        /*007c*/ 	.byte	0x03, 0x19
        /*007e*/ 	.short	0x0028


	//----- nvinfo : EIATTR_PARAM_CBANK
	.align		4
        /*0080*/ 	.byte	0x04, 0x0a
        /*0082*/ 	.short	(.L_95 - .L_94)
	.align		4
.L_94:
        /*0084*/ 	.word	index@(.nv.constant0._Z22elementwiseAdditionPTBPfS_S_i4dim3)
        /*0088*/ 	.short	0x0380
        /*008a*/ 	.short	0x0028


	//----- nvinfo : EIATTR_SW_WAR
	.align		4
.L_95:
        /*008c*/ 	.byte	0x04, 0x36
        /*008e*/ 	.short	(.L_97 - .L_96)
.L_96:
        /*0090*/ 	.word	0x00000008
.L_97:


//--------------------- .nv.info._Z19elementwiseAdditionPfS_S_i --------------------------
	.section	.nv.info._Z19elementwiseAdditionPfS_S_i,"",@"SHT_CUDA_INFO"
	.sectionflags	@""
	.align	4


	//----- nvinfo : EIATTR_CUDA_API_VERSION
	.align		4
        /*0000*/ 	.byte	0x04, 0x37
        /*0002*/ 	.short	(.L_99 - .L_98)
.L_98:
        /*0004*/ 	.word	0x00000082


	//----- nvinfo : EIATTR_KPARAM_INFO
	.align		4
.L_99:
        /*0008*/ 	.byte	0x04, 0x17
        /*000a*/ 	.short	(.L_101 - .L_100)
.L_100:
        /*000c*/ 	.word	0x00000000
        /*0010*/ 	.short	0x0003
        /*0012*/ 	.short	0x0018
        /*0014*/ 	.byte	0x00, 0xf0, 0x11, 0x00


	//----- nvinfo : EIATTR_KPARAM_INFO
	.align		4
.L_101:
        /*0018*/ 	.byte	0x04, 0x17
        /*001a*/ 	.short	(.L_103 - .L_102)
.L_102:
        /*001c*/ 	.word	0x00000000
        /*0020*/ 	.short	0x0002
        /*0022*/ 	.short	0x0010
        /*0024*/ 	.byte	0x00, 0xf5, 0x21, 0x00


	//----- nvinfo : EIATTR_KPARAM_INFO
	.align		4
.L_103:
        /*0028*/ 	.byte	0x04, 0x17
        /*002a*/ 	.short	(.L_105 - .L_104)
.L_104:
        /*002c*/ 	.word	0x00000000
        /*0030*/ 	.short	0x0001
        /*0032*/ 	.short	0x0008
        /*0034*/ 	.byte	0x00, 0xf5, 0x21, 0x00


	//----- nvinfo : EIATTR_KPARAM_INFO
	.align		4
.L_105:
        /*0038*/ 	.byte	0x04, 0x17
        /*003a*/ 	.short	(.L_107 - .L_106)
.L_106:
        /*003c*/ 	.word	0x00000000
        /*0040*/ 	.short	0x0000
        /*0042*/ 	.short	0x0000
        /*0044*/ 	.byte	0x00, 0xf5, 0x21, 0x00


	//----- nvinfo : EIATTR_SPARSE_MMA_MASK
	.align		4
.L_107:
        /*0048*/ 	.byte	0x03, 0x50
        /*004a*/ 	.short	0x0000


	//----- nvinfo : EIATTR_MAXREG_COUNT
	.align		4
        /*004c*/ 	.byte	0x03, 0x1b
        /*004e*/ 	.short	0x00ff


	//----- nvinfo : EIATTR_MERCURY_ISA_VERSION
	.align		4
        /*0050*/ 	.byte	0x03, 0x5f
        /*0052*/ 	.short	0x0101


	//----- nvinfo : EIATTR_VRC_CTA_INIT_COUNT
	.align		4
        /*0054*/ 	.byte	0x02, 0x4a
	.zero		1
	.zero		1


	//----- nvinfo : EIATTR_EXIT_INSTR_OFFSETS
	.align		4
        /*0058*/ 	.byte	0x04, 0x1c
        /*005a*/ 	.short	(.L_109 - .L_108)


	//   ....[0]....
.L_108:
        /*005c*/ 	.word	0x00000070


	//   ....[1]....
        /*0060*/ 	.word	0x00000130


	//----- nvinfo : EIATTR_CBANK_PARAM_SIZE
	.align		4
.L_109:
        /*0064*/ 	.byte	0x03, 0x19
        /*0066*/ 	.short	0x001c


	//----- nvinfo : EIATTR_PARAM_CBANK
	.align		4
        /*0068*/ 	.byte	0x04, 0x0a
        /*006a*/ 	.short	(.L_111 - .L_110)
	.align		4
.L_110:
        /*006c*/ 	.word	index@(.nv.constant0._Z19elementwiseAdditionPfS_S_i)
        /*0070*/ 	.short	0x0380
        /*0072*/ 	.short	0x001c


	//----- nvinfo : EIATTR_SW_WAR
	.align		4
.L_111:
        /*0074*/ 	.byte	0x04, 0x36
        /*0076*/ 	.short	(.L_113 - .L_112)
.L_112:
        /*0078*/ 	.word	0x00000008
.L_113:


//--------------------- .nv.callgraph             --------------------------
	.section	.nv.callgraph,"",@"SHT_CUDA_CALLGRAPH"
	.align	4
	.sectionentsize	8
	.align		4
        /*0000*/ 	.word	0x00000000
	.align		4
        /*0004*/ 	.word	0xffffffff
	.align		4
        /*0008*/ 	.word	0x00000000
	.align		4
        /*000c*/ 	.word	0xfffffffe
	.align		4
        /*0010*/ 	.word	0x00000000
	.align		4
        /*0014*/ 	.word	0xfffffffd
	.align		4
        /*0018*/ 	.word	0x00000000
	.align		4
        /*001c*/ 	.word	0xfffffffc


//--------------------- .text._Z38elementwiseAdditionPTB_dynamic_retreatPfS_S_i4dim3PjPVbS1_ --------------------------
	.section	.text._Z38elementwiseAdditionPTB_dynamic_retreatPfS_S_i4dim3PjPVbS1_,"ax",@progbits
	.align	128
        .global         _Z38elementwiseAdditionPTB_dynamic_retreatPfS_S_i4dim3PjPVbS1_
        .type           _Z38elementwiseAdditionPTB_dynamic_retreatPfS_S_i4dim3PjPVbS1_,@function
        .size           _Z38elementwiseAdditionPTB_dynamic_retreatPfS_S_i4dim3PjPVbS1_,(.L_x_15 - _Z38elementwiseAdditionPTB_dynamic_retreatPfS_S_i4dim3PjPVbS1_)
        .other          _Z38elementwiseAdditionPTB_dynamic_retreatPfS_S_i4dim3PjPVbS1_,@"STO_CUDA_ENTRY STV_DEFAULT"
_Z38elementwiseAdditionPTB_dynamic_retreatPfS_S_i4dim3PjPVbS1_:
.text._Z38elementwiseAdditionPTB_dynamic_retreatPfS_S_i4dim3PjPVbS1_:
[----:B------:R-:W-:Y:S08]  /*0000*/  LDC R1, c[0x0][0x37c] ;  /* 0x0000df00ff017b82 */ /* 0x000ff00000000800 */
[----:B------:R-:W0:Y:S01]  /*0010*/  LDC.64 R12, c[0x0][0x3a0] ;  /* 0x0000e800ff0c7b82 */ /* 0x000e220000000a00 */
[----:B------:R-:W1:Y:S01]  /*0020*/  LDCU UR7, c[0x0][0x39c] ;  /* 0x00007380ff0777ac */ /* 0x000e620008000800 */
[----:B------:R-:W2:Y:S01]  /*0030*/  S2R R16, SR_TID.X ;  /* 0x0000000000107919 */ /* 0x000ea20000002100 */
[----:B------:R-:W3:Y:S01]  /*0040*/  LDCU.64 UR4, c[0x0][0x358] ;  /* 0x00006b00ff0477ac */ /* 0x000ee20008000a00 */
[----:B------:R-:W2:Y:S04]  /*0050*/  S2R R17, SR_TID.Y ;  /* 0x0000000000117919 */ /* 0x000ea80000002200 */
[----:B------:R-:W4:Y:S01]  /*0060*/  LDC.64 R2, c[0x0][0x3b8] ;  /* 0x0000ee00ff027b82 */ /* 0x000f220000000a00 */
[----:B------:R-:W0:Y:S01]  /*0070*/  LDCU UR6, c[0x0][0x360] ;  /* 0x00006c00ff0677ac */ /* 0x000e220008000800 */
[----:B------:R-:W4:Y:S06]  /*0080*/  S2R R23, SR_CTAID.X ;  /* 0x0000000000177919 */ /* 0x000f2c0000002500 */
[----:B------:R-:W2:Y:S01]  /*0090*/  LDC.64 R10, c[0x0][0x390] ;  /* 0x0000e400ff0a7b82 */ /* 0x000ea20000000a00 */
[----:B-1----:R-:W1:Y:S01]  /*00a0*/  I2F.U32.RP R5, UR7 ;  /* 0x0000000700057d06 */ /* 0x002e620008209000 */
[----:B------:R-:W-:Y:S01]  /*00b0*/  ISETP.NE.U32.AND P1, PT, RZ, UR7, PT ;  /* 0x00000007ff007c0c */ /* 0x000fe2000bf25070 */
[----:B0-----:R-:W-:-:S05]  /*00c0*/  IMAD R0, R12, UR7, RZ ;  /* 0x000000070c007c24 */ /* 0x001fca000f8e02ff */
[----:B------:R-:W0:Y:S01]  /*00d0*/  LDC.64 R8, c[0x0][0x380] ;  /* 0x0000e000ff087b82 */ /* 0x000e220000000a00 */
[----:B------:R-:W2:Y:S01]  /*00e0*/  S2R R12, SR_TID.Z ;  /* 0x00000000000c7919 */ /* 0x000ea20000002300 */
[----:B------:R-:W5:Y:S01]  /*00f0*/  I2F.U32.RP R4, R0 ;  /* 0x0000000000047306 */ /* 0x000f620000209000 */
[----:B------:R-:W-:Y:S01]  /*0100*/  IMAD.MOV R19, RZ, RZ, -R0 ;  /* 0x000000ffff137224 */ /* 0x000fe200078e0a00 */
[----:B------:R-:W-:-:S04]  /*0110*/  ISETP.NE.U32.AND P2, PT, R0, RZ, PT ;  /* 0x000000ff0000720c */ /* 0x000fc80003f45070 */
[----:B------:R-:W0:Y:S02]  /*0120*/  LDC.64 R6, c[0x0][0x388] ;  /* 0x0000e200ff067b82 */ /* 0x000e240000000a00 */
[----:B-1----:R-:W1:Y:S01]  /*0130*/  MUFU.RCP R5, R5 ;  /* 0x0000000500057308 */ /* 0x002e620000001000 */
[----:B----4-:R-:W-:-:S07]  /*0140*/  IMAD.WIDE.U32 R2, R23, 0x4, R2 ;  /* 0x0000000417027825 */ /* 0x010fce00078e0002 */
[----:B-----5:R-:W4:Y:S01]  /*0150*/  MUFU.RCP R4, R4 ;  /* 0x0000000400047308 */ /* 0x020f220000001000 */
[----:B-1----:R-:W-:-:S07]  /*0160*/  VIADD R14, R5, 0xffffffe ;  /* 0x0ffffffe050e7836 */ /* 0x002fce0000000000 */
[----:B------:R1:W5:Y:S01]  /*0170*/  F2I.FTZ.U32.TRUNC.NTZ R15, R14 ;  /* 0x0000000e000f7305 */ /* 0x000362000021f000 */
[----:B--2---:R-:W-:Y:S01]  /*0180*/  LOP3.LUT P0, RZ, R16, R17, R12, 0xfe, !PT ;  /* 0x0000001110ff7212 */ /* 0x004fe2000780fe0c */
[----:B----4-:R-:W-:Y:S02]  /*0190*/  VIADD R20, R4, 0xffffffe ;  /* 0x0ffffffe04147836 */ /* 0x010fe40000000000 */
[----:B------:R-:W2:Y:S04]  /*01a0*/  LDC.64 R4, c[0x0][0x398] ;  /* 0x0000e600ff047b82 */ /* 0x000ea80000000a00 */
[----:B------:R4:W3:Y:S01]  /*01b0*/  F2I.FTZ.U32.TRUNC.NTZ R21, R20 ;  /* 0x0000001400157305 */ /* 0x0008e2000021f000 */
[----:B-1----:R-:W-:Y:S01]  /*01c0*/  HFMA2 R14, -RZ, RZ, 0, 0 ;  /* 0x00000000ff0e7431 */ /* 0x002fe200000001ff */
[----:B-----5:R-:W-:Y:S01]  /*01d0*/  IADD3 R18, PT, PT, RZ, -R15, RZ ;  /* 0x8000000fff127210 */ /* 0x020fe20007ffe0ff */
[----:B----4-:R-:W-:-:S04]  /*01e0*/  IMAD.MOV.U32 R20, RZ, RZ, RZ ;  /* 0x000000ffff147224 */ /* 0x010fc800078e00ff */
[----:B------:R-:W-:Y:S02]  /*01f0*/  IMAD R17, R18, UR7, RZ ;  /* 0x0000000712117c24 */ /* 0x000fe4000f8e02ff */
[----:B------:R-:W-:Y:S02]  /*0200*/  IMAD R18, R0, R13, RZ ;  /* 0x0000000d00127224 */ /* 0x000fe400078e02ff */
[----:B---3--:R-:W-:Y:S02]  /*0210*/  IMAD R19, R19, R21, RZ ;  /* 0x0000001513137224 */ /* 0x008fe400078e02ff */
[----:B------:R-:W-:Y:S01]  /*0220*/  IMAD.HI.U32 R17, R15, R17, R14 ;  /* 0x000000110f117227 */ /* 0x000fe200078e000e */
[----:B------:R-:W-:-:S03]  /*0230*/  IADD3 R23, PT, PT, R18, 0x1, RZ ;  /* 0x0000000112177810 */ /* 0x000fc60007ffe0ff */
[----:B------:R-:W-:Y:S01]  /*0240*/  IMAD.HI.U32 R19, R21, R19, R20 ;  /* 0x0000001315137227 */ /* 0x000fe200078e0014 */
[----:B------:R-:W-:Y:S02]  /*0250*/  LOP3.LUT R20, RZ, UR7, RZ, 0x33, !PT ;  /* 0x00000007ff147c12 */ /* 0x000fe4000f8e33ff */
[----:B0-----:R-:W-:-:S07]  /*0260*/  LOP3.LUT R21, RZ, R0, RZ, 0x33, !PT ;  /* 0x00000000ff157212 */ /* 0x001fce00078e33ff */
.L_x_3:
[----:B------:R-:W-:Y:S05]  /*0270*/  YIELD ;  /* 0x0000000000007946 */ /* 0x000fea0003800000 */
[----:B012---:R-:W-:Y:S05]  /*0280*/  @P0 BRA `(.L_x_0) ;  /* 0x0000000000480947 */ /* 0x007fea0003800000 */
[----:B------:R-:W0:Y:S02]  /*0290*/  LDC.64 R12, c[0x0][0x3b0] ;  /* 0x0000ec00ff0c7b82 */ /* 0x000e240000000a00 */
[----:B0-----:R-:W3:Y:S02]  /*02a0*/  LDG.E.U8.STRONG.SYS R12, desc[UR4][R12.64] ;  /* 0x000000040c0c7981 */ /* 0x001ee4000c1f5100 */
[----:B---3--:R-:W-:-:S13]  /*02b0*/  ISETP.NE.AND P3, PT, R12, RZ, PT ;  /* 0x000000ff0c00720c */ /* 0x008fda0003f65270 */
[----:B------:R0:W-:Y:S01]  /*02c0*/  @P3 STG.E desc[UR4][R2.64], R23 ;  /* 0x0000001702003986 */ /* 0x0001e2000c101904 */
[----:B------:R-:W-:Y:S05]  /*02d0*/  @P3 BRA `(.L_x_0) ;  /* 0x0000000000343947 */ /* 0x000fea0003800000 */
[----:B------:R-:W1:Y:S01]  /*02e0*/  S2R R15, SR_LANEID ;  /* 0x00000000000f7919 */ /* 0x000e620000000000 */
[----:B------:R-:W-:Y:S01]  /*02f0*/  VOTEU.ANY UR7, UPT, PT ;  /* 0x0000000000077886 */ /* 0x000fe200038e0100 */
[----:B------:R-:W3:Y:S01]  /*0300*/  LDC.64 R12, c[0x0][0x3a8] ;  /* 0x0000ea00ff0c7b82 */ /* 0x000ee20000000a00 */
[----:B------:R-:W1:Y:S08]  /*0310*/  FLO.U32 R14, UR7 ;  /* 0x00000007000e7d00 */ /* 0x000e7000080e0000 */
[----:B------:R-:W3:Y:S01]  /*0320*/  POPC R25, UR7 ;  /* 0x0000000700197d09 */ /* 0x000ee20008000000 */
[----:B-1----:R-:W-:-:S13]  /*0330*/  ISETP.EQ.U32.AND P3, PT, R14, R15, PT ;  /* 0x0000000f0e00720c */ /* 0x002fda0003f62070 */
[----:B---3--:R-:W3:Y:S01]  /*0340*/  @P3 ATOMG.E.ADD.STRONG.GPU PT, R13, desc[UR4][R12.64], R25 ;  /* 0x800000190c0d39a8 */ /* 0x008ee200081ef104 */
[----:B------:R-:W1:Y:S02]  /*0350*/  S2R R22, SR_LTMASK ;  /* 0x0000000000167919 */ /* 0x000e640000003900 */
[----:B-1----:R-:W-:-:S06]  /*0360*/  LOP3.LUT R22, R22, UR7, RZ, 0xc0, !PT ;  /* 0x0000000716167c12 */ /* 0x002fcc000f8ec0ff */
[----:B------:R-:W1:Y:S01]  /*0370*/  POPC R22, R22 ;  /* 0x0000001600167309 */ /* 0x000e620000000000 */
[----:B---3--:R-:W1:Y:S02]  /*0380*/  SHFL.IDX PT, R15, R13, R14, 0x1f ;  /* 0x00001f0e0d0f7589 */ /* 0x008e6400000e0000 */
[----:B-1----:R-:W-:-:S05]  /*0390*/  IMAD.IADD R15, R15, 0x1, R22 ;  /* 0x000000010f0f7824 */ /* 0x002fca00078e0216 */
[----:B------:R1:W-:Y:S02]  /*03a0*/  STG.E desc[UR4][R2.64], R15 ;  /* 0x0000000f02007986 */ /* 0x0003e4000c101904 */
.L_x_0:
[----:B------:R-:W-:Y:S05]  /*03b0*/  WARPSYNC.ALL ;  /* 0x0000000000007948 */ /* 0x000fea0003800000 */
[----:B------:R-:W-:Y:S06]  /*03c0*/  BAR.SYNC.DEFER_BLOCKING 0x0 ;  /* 0x0000000000007b1d */ /* 0x000fec0000010000 */
[----:B------:R-:W3:Y:S02]  /*03d0*/  LDG.E R13, desc[UR4][R2.64] ;  /* 0x00000004020d7981 */ /* 0x000ee4000c1e1900 */
[----:B---3--:R-:W-:-:S13]  /*03e0*/  ISETP.GE.U32.AND P3, PT, R13, R18, PT ;  /* 0x000000120d00720c */ /* 0x008fda0003f66070 */
[----:B------:R-:W-:Y:S05]  /*03f0*/  @P3 EXIT ;  /* 0x000000000000394d */ /* 0x000fea0003800000 */
[----:B------:R-:W-:Y:S01]  /*0400*/  IMAD.HI.U32 R12, R19, R13, RZ ;  /* 0x0000000d130c7227 */ /* 0x000fe200078e00ff */
[----:B------:R-:W-:Y:S04]  /*0410*/  BSSY.RECONVERGENT B0, `(.L_x_1) ;  /* 0x000001a000007945 */ /* 0x000fe80003800200 */
[----:B------:R-:W-:-:S05]  /*0420*/  IADD3 R12, PT, PT, -R12, RZ, RZ ;  /* 0x000000ff0c0c7210 */ /* 0x000fca0007ffe1ff */
[----:B------:R-:W-:-:S05]  /*0430*/  IMAD R13, R0, R12, R13 ;  /* 0x0000000c000d7224 */ /* 0x000fca00078e020d */
[----:B------:R-:W-:-:S13]  /*0440*/  ISETP.GE.U32.AND P3, PT, R13, R0, PT ;  /* 0x000000000d00720c */ /* 0x000fda0003f66070 */
[----:B------:R-:W-:-:S05]  /*0450*/  @P3 IMAD.IADD R13, R13, 0x1, -R0 ;  /* 0x000000010d0d3824 */ /* 0x000fca00078e0a00 */
[----:B------:R-:W-:-:S13]  /*0460*/  ISETP.GE.U32.AND P3, PT, R13, R0, PT ;  /* 0x000000000d00720c */ /* 0x000fda0003f66070 */
[----:B------:R-:W-:-:S04]  /*0470*/  @P3 IADD3 R13, PT, PT, -R0, R13, RZ ;  /* 0x0000000d000d3210 */ /* 0x000fc80007ffe1ff */
[----:B------:R-:W-:-:S05]  /*0480*/  SEL R12, R21, R13, !P2 ;  /* 0x0000000d150c7207 */ /* 0x000fca0005000000 */
[----:B------:R-:W-:-:S04]  /*0490*/  IMAD.HI.U32 R13, R17, R12, RZ ;  /* 0x0000000c110d7227 */ /* 0x000fc800078e00ff */
[----:B------:R-:W-:-:S04]  /*04a0*/  IMAD.MOV R13, RZ, RZ, -R13 ;  /* 0x000000ffff0d7224 */ /* 0x000fc800078e0a0d */
[----:B--2---:R-:W-:-:S05]  /*04b0*/  IMAD R12, R5, R13, R12 ;  /* 0x0000000d050c7224 */ /* 0x004fca00078e020c */
[----:B------:R-:W-:-:S13]  /*04c0*/  ISETP.GE.U32.AND P3, PT, R12, R5, PT ;  /* 0x000000050c00720c */ /* 0x000fda0003f66070 */
[----:B------:R-:W-:-:S04]  /*04d0*/  @P3 IADD3 R12, PT, PT, R12, -R5, RZ ;  /* 0x800000050c0c3210 */ /* 0x000fc80007ffe0ff */
[----:B------:R-:W-:-:S13]  /*04e0*/  ISETP.GE.U32.AND P3, PT, R12, R5, PT ;  /* 0x000000050c00720c */ /* 0x000fda0003f66070 */
[----:B------:R-:W-:-:S04]  /*04f0*/  @P3 IADD3 R12, PT, PT, R12, -R5, RZ ;  /* 0x800000050c0c3210 */ /* 0x000fc80007ffe0ff */
[----:B------:R-:W-:-:S05]  /*0500*/  SEL R13, R20, R12, !P1 ;  /* 0x0000000c140d7207 */ /* 0x000fca0004800000 */
[----:B------:R-:W-:-:S05]  /*0510*/  IMAD R25, R13, UR6, R16 ;  /* 0x000000060d197c24 */ /* 0x000fca000f8e0210 */
[----:B------:R-:W-:-:S13]  /*0520*/  ISETP.GE.AND P3, PT, R25, R4, PT ;  /* 0x000000041900720c */ /* 0x000fda0003f66270 */
[----:B------:R-:W-:Y:S05]  /*0530*/  @P3 BRA `(.L_x_2) ;  /* 0x00000000001c3947 */ /* 0x000fea0003800000 */
[----:B------:R-:W-:-:S04]  /*0540*/  IMAD.WIDE R12, R25, 0x4, R8 ;  /* 0x00000004190c7825 */ /* 0x000fc800078e0208 */
[C---:B-1----:R-:W-:Y:S02]  /*0550*/  IMAD.WIDE R14, R25.reuse, 0x4, R6 ;  /* 0x00000004190e7825 */ /* 0x042fe400078e0206 */
[----:B------:R-:W2:Y:S04]  /*0560*/  LDG.E R12, desc[UR4][R12.64] ;  /* 0x000000040c0c7981 */ /* 0x000ea8000c1e1900 */
[----:B------:R-:W2:Y:S01]  /*0570*/  LDG.E R15, desc[UR4][R14.64] ;  /* 0x000000040e0f7981 */ /* 0x000ea2000c1e1900 */
[----:B------:R-:W-:-:S04]  /*0580*/  IMAD.WIDE R24, R25, 0x4, R10 ;  /* 0x0000000419187825 */ /* 0x000fc800078e020a */
[----:B--2---:R-:W-:-:S05]  /*0590*/  FADD R27, R12, R15 ;  /* 0x0000000f0c1b7221 */ /* 0x004fca0000000000 */
[----:B------:R2:W-:Y:S02]  /*05a0*/  STG.E desc[UR4][R24.64], R27 ;  /* 0x0000001b18007986 */ /* 0x0005e4000c101904 */
.L_x_2:
[----:B------:R-:W-:Y:S05]  /*05b0*/  BSYNC.RECONVERGENT B0 ;  /* 0x0000000000007941 */ /* 0x000fea0003800200 */
.L_x_1:
[----:B------:R-:W-:Y:S05]  /*05c0*/  BRA `(.L_x_3) ;  /* 0xfffffffc00287947 */ /* 0x000fea000383ffff */
.L_x_4:
[----:B------:R-:W-:-:S00]  /*05d0*/  BRA `(.L_x_4) ;  /* 0xfffffffc00fc7947 */ /* 0x000fc0000383ffff */
[----:B------:R-:W-:-:S00]  /*05e0*/  NOP ;  /* 0x0000000000007918 */ /* 0x000fc00000000000 */
        /* <DEDUP_REMOVED lines=9> */
.L_x_15:


//--------------------- .text._Z30elementwiseAdditionPTB_dynamicPfS_S_i4dim3PjS1_ --------------------------
	.section	.text._Z30elementwiseAdditionPTB_dynamicPfS_S_i4dim3PjS1_,"ax",@progbits
	.align	128
        .global         _Z30elementwiseAdditionPTB_dynamicPfS_S_i4dim3PjS1_
        .type           _Z30elementwiseAdditionPTB_dynamicPfS_S_i4dim3PjS1_,@function
        .size           _Z30elementwiseAdditionPTB_dynamicPfS_S_i4dim3PjS1_,(.L_x_16 - _Z30elementwiseAdditionPTB_dynamicPfS_S_i4dim3PjS1_)
        .other          _Z30elementwiseAdditionPTB_dynamicPfS_S_i4dim3PjS1_,@"STO_CUDA_ENTRY STV_DEFAULT"
_Z30elementwiseAdditionPTB_dynamicPfS_S_i4dim3PjS1_:
.text._Z30elementwiseAdditionPTB_dynamicPfS_S_i4dim3PjS1_:
[----:B------:R-:W-:Y:S01]  /*0000*/  LDC R1, c[0x0][0x37c] ;  /* 0x0000df00ff017b82 */ /* 0x000fe20000000800 */
[----:B------:R-:W0:Y:S01]  /*0010*/  LDCU UR9, c[0x0][0x39c] ;  /* 0x00007380ff0977ac */ /* 0x000e220008000800 */
[----:B------:R-:W1:Y:S06]  /*0020*/  S2R R0, SR_TID.X ;  /* 0x0000000000007919 */ /* 0x000e6c0000002100 */
[----:B------:R-:W2:Y:S01]  /*0030*/  LDC.64 R14, c[0x0][0x3b0] ;  /* 0x0000ec00ff0e7b82 */ /* 0x000ea20000000a00 */
[----:B------:R-:W3:Y:S01]  /*0040*/  LDCU.64 UR4, c[0x0][0x3a0] ;  /* 0x00007400ff0477ac */ /* 0x000ee20008000a00 */
[----:B------:R-:W1:Y:S01]  /*0050*/  S2R R17, SR_TID.Y ;  /* 0x0000000000117919 */ /* 0x000e620000002200 */
[----:B------:R-:W4:Y:S01]  /*0060*/  LDCU.64 UR6, c[0x0][0x358] ;  /* 0x00006b00ff0677ac */ /* 0x000f220008000a00 */
[----:B------:R-:W1:Y:S04]  /*0070*/  S2R R16, SR_TID.Z ;  /* 0x0000000000107919 */ /* 0x000e680000002300 */
[----:B------:R-:W2:Y:S01]  /*0080*/  LDC.64 R4, c[0x0][0x380] ;  /* 0x0000e000ff047b82 */ /* 0x000ea20000000a00 */
[----:B------:R-:W1:Y:S01]  /*0090*/  LDCU UR8, c[0x0][0x360] ;  /* 0x00006c00ff0877ac */ /* 0x000e620008000800 */
[----:B------:R-:W2:Y:S01]  /*00a0*/  S2R R19, SR_CTAID.X ;  /* 0x0000000000137919 */ /* 0x000ea20000002500 */
[----:B0-----:R-:W0:Y:S05]  /*00b0*/  I2F.U32.RP R3, UR9 ;  /* 0x0000000900037d06 */ /* 0x001e2a0008209000 */
[----:B------:R-:W2:Y:S01]  /*00c0*/  LDC.64 R6, c[0x0][0x388] ;  /* 0x0000e200ff067b82 */ /* 0x000ea20000000a00 */
[----:B------:R-:W-:Y:S01]  /*00d0*/  ISETP.NE.U32.AND P1, PT, RZ, UR9, PT ;  /* 0x00000009ff007c0c */ /* 0x000fe2000bf25070 */
[----:B---3--:R-:W-:-:S04]  /*00e0*/  UIMAD UR4, UR9, UR4, URZ ;  /* 0x00000004090472a4 */ /* 0x008fc8000f8e02ff */
[----:B------:R-:W-:Y:S02]  /*00f0*/  UIMAD UR5, UR4, UR5, URZ ;  /* 0x00000005040572a4 */ /* 0x000fe4000f8e02ff */
[----:B------:R-:W3:Y:S01]  /*0100*/  LDC.64 R8, c[0x0][0x398] ;  /* 0x0000e600ff087b82 */ /* 0x000ee20000000a00 */
[----:B------:R-:W-:Y:S01]  /*0110*/  IMAD R21, RZ, RZ, -UR4 ;  /* 0x80000004ff157e24 */ /* 0x000fe2000f8e02ff */
[----:B------:R-:W-:Y:S01]  /*0120*/  ISETP.NE.U32.AND P2, PT, RZ, UR4, PT ;  /* 0x00000004ff007c0c */ /* 0x000fe2000bf45070 */
[----:B------:R-:W5:Y:S08]  /*0130*/  I2F.U32.RP R2, UR4 ;  /* 0x0000000400027d06 */ /* 0x000f700008209000 */
[----:B0-----:R-:W0:Y:S01]  /*0140*/  MUFU.RCP R3, R3 ;  /* 0x0000000300037308 */ /* 0x001e220000001000 */
[----:B-1----:R-:W-:-:S07]  /*0150*/  LOP3.LUT P0, RZ, R0, R17, R16, 0xfe, !PT ;  /* 0x0000001100ff7212 */ /* 0x002fce000780fe10 */
[----:B-----5:R-:W1:Y:S01]  /*0160*/  MUFU.RCP R2, R2 ;  /* 0x0000000200027308 */ /* 0x020e620000001000 */
[----:B0-----:R-:W-:-:S07]  /*0170*/  VIADD R10, R3, 0xffffffe ;  /* 0x0ffffffe030a7836 */ /* 0x001fce0000000000 */
[----:B------:R-:W0:Y:S01]  /*0180*/  F2I.FTZ.U32.TRUNC.NTZ R11, R10 ;  /* 0x0000000a000b7305 */ /* 0x000e22000021f000 */
[----:B-1----:R-:W-:Y:S02]  /*0190*/  IADD3 R12, PT, PT, R2, 0xffffffe, RZ ;  /* 0x0ffffffe020c7810 */ /* 0x002fe40007ffe0ff */
[----:B------:R-:W1:Y:S05]  /*01a0*/  LDC.64 R2, c[0x0][0x390] ;  /* 0x0000e400ff027b82 */ /* 0x000e6a0000000a00 */
[----:B------:R5:W4:Y:S01]  /*01b0*/  F2I.FTZ.U32.TRUNC.NTZ R13, R12 ;  /* 0x0000000c000d7305 */ /* 0x000b22000021f000 */
[----:B0-----:R-:W-:Y:S01]  /*01c0*/  IADD3 R10, PT, PT, RZ, -R11, RZ ;  /* 0x8000000bff0a7210 */ /* 0x001fe20007ffe0ff */
[----:B-----5:R-:W-:-:S02]  /*01d0*/  IMAD.MOV.U32 R12, RZ, RZ, RZ ;  /* 0x000000ffff0c7224 */ /* 0x020fc400078e00ff */
[----:B----4-:R-:W-:-:S04]  /*01e0*/  IMAD R17, R21, R13, RZ ;  /* 0x0000000d15117224 */ /* 0x010fc800078e02ff */
[----:B------:R-:W-:-:S04]  /*01f0*/  IMAD.HI.U32 R12, R13, R17, R12 ;  /* 0x000000110d0c7227 */ /* 0x000fc800078e000c */
[----:B------:R-:W-:Y:S02]  /*0200*/  IMAD R13, R10, UR9, RZ ;  /* 0x000000090a0d7c24 */ /* 0x000fe4000f8e02ff */
[----:B------:R-:W-:-:S05]  /*0210*/  HFMA2 R10, -RZ, RZ, 0, 0 ;  /* 0x00000000ff0a7431 */ /* 0x000fca00000001ff */
[----:B------:R-:W-:-:S04]  /*0220*/  IMAD.HI.U32 R13, R11, R13, R10 ;  /* 0x0000000d0b0d7227 */ /* 0x000fc800078e000a */
[----:B--2---:R-:W-:Y:S01]  /*0230*/  IMAD.WIDE.U32 R10, R19, 0x4, R14 ;  /* 0x00000004130a7825 */ /* 0x004fe200078e000e */
[----:B------:R-:W-:Y:S02]  /*0240*/  LOP3.LUT R15, RZ, UR9, RZ, 0x33, !PT ;  /* 0x00000009ff0f7c12 */ /* 0x000fe4000f8e33ff */
[----:B---3--:R-:W-:-:S07]  /*0250*/  LOP3.LUT R14, RZ, UR4, RZ, 0x33, !PT ;  /* 0x00000004ff0e7c12 */ /* 0x008fce000f8e33ff */
.L_x_8:
[----:B------:R-:W-:Y:S05]  /*0260*/  YIELD ;  /* 0x0000000000007946 */ /* 0x000fea0003800000 */
[----:B0-2---:R-:W-:Y:S05]  /*0270*/  @P0 BRA `(.L_x_5) ;  /* 0x0000000000340947 */ /* 0x005fea0003800000 */
[----:B------:R-:W0:Y:S01]  /*0280*/  S2R R19, SR_LANEID ;  /* 0x0000000000137919 */ /* 0x000e220000000000 */
[----:B------:R-:W-:Y:S01]  /*0290*/  VOTEU.ANY UR9, UPT, PT ;  /* 0x0000000000097886 */ /* 0x000fe200038e0100 */
[----:B------:R-:W2:Y:S01]  /*02a0*/  LDC.64 R16, c[0x0][0x3a8] ;  /* 0x0000ea00ff107b82 */ /* 0x000ea20000000a00 */
[----:B------:R-:W0:Y:S08]  /*02b0*/  FLO.U32 R18, UR9 ;  /* 0x0000000900127d00 */ /* 0x000e3000080e0000 */
[----:B------:R-:W2:Y:S01]  /*02c0*/  POPC R21, UR9 ;  /* 0x0000000900157d09 */ /* 0x000ea20008000000 */
[----:B0-----:R-:W-:-:S13]  /*02d0*/  ISETP.EQ.U32.AND P3, PT, R18, R19, PT ;  /* 0x000000131200720c */ /* 0x001fda0003f62070 */
[----:B--2---:R-:W2:Y:S01]  /*02e0*/  @P3 ATOMG.E.ADD.STRONG.GPU PT, R17, desc[UR6][R16.64], R21 ;  /* 0x80000015101139a8 */ /* 0x004ea200081ef106 */
[----:B------:R-:W0:Y:S02]  /*02f0*/  S2R R20, SR_LTMASK ;  /* 0x0000000000147919 */ /* 0x000e240000003900 */
[----:B0-----:R-:W-:-:S06]  /*0300*/  LOP3.LUT R20, R20, UR9, RZ, 0xc0, !PT ;  /* 0x0000000914147c12 */ /* 0x001fcc000f8ec0ff */
[----:B------:R-:W0:Y:S01]  /*0310*/  POPC R20, R20 ;  /* 0x0000001400147309 */ /* 0x000e220000000000 */
[----:B--2---:R-:W0:Y:S02]  /*0320*/  SHFL.IDX PT, R19, R17, R18, 0x1f ;  /* 0x00001f1211137589 */ /* 0x004e2400000e0000 */
[----:B0-----:R-:W-:-:S05]  /*0330*/  IMAD.IADD R19, R19, 0x1, R20 ;  /* 0x0000000113137824 */ /* 0x001fca00078e0214 */
[----:B------:R0:W-:Y:S02]  /*0340*/  STG.E desc[UR6][R10.64], R19 ;  /* 0x000000130a007986 */ /* 0x0001e4000c101906 */
.L_x_5:
[----:B------:R-:W-:Y:S05]  /*0350*/  WARPSYNC.ALL ;  /* 0x0000000000007948 */ /* 0x000fea0003800000 */
[----:B------:R-:W-:Y:S06]  /*0360*/  BAR.SYNC.DEFER_BLOCKING 0x0 ;  /* 0x0000000000007b1d */ /* 0x000fec0000010000 */
[----:B------:R-:W2:Y:S02]  /*0370*/  LDG.E R17, desc[UR6][R10.64] ;  /* 0x000000060a117981 */ /* 0x000ea4000c1e1900 */
[----:B--2---:R-:W-:-:S13]  /*0380*/  ISETP.GE.U32.AND P3, PT, R17, UR5, PT ;  /* 0x0000000511007c0c */ /* 0x004fda000bf66070 */
[----:B------:R-:W-:Y:S05]  /*0390*/  @P3 EXIT ;  /* 0x000000000000394d */ /* 0x000fea0003800000 */
[----:B------:R-:W-:Y:S01]  /*03a0*/  IMAD.HI.U32 R16, R12, R17, RZ ;  /* 0x000000110c107227 */ /* 0x000fe200078e00ff */
[----:B------:R-:W-:Y:S04]  /*03b0*/  BSSY.RECONVERGENT B0, `(.L_x_6) ;  /* 0x000001a000007945 */ /* 0x000fe80003800200 */
[----:B------:R-:W-:-:S05]  /*03c0*/  IADD3 R16, PT, PT, -R16, RZ, RZ ;  /* 0x000000ff10107210 */ /* 0x000fca0007ffe1ff */
[----:B------:R-:W-:-:S05]  /*03d0*/  IMAD R17, R16, UR4, R17 ;  /* 0x0000000410117c24 */ /* 0x000fca000f8e0211 */
[----:B------:R-:W-:-:S13]  /*03e0*/  ISETP.GE.U32.AND P3, PT, R17, UR4, PT ;  /* 0x0000000411007c0c */ /* 0x000fda000bf66070 */
[----:B------:R-:W-:-:S05]  /*03f0*/  @P3 VIADD R17, R17, -UR4 ;  /* 0x8000000411113c36 */ /* 0x000fca0008000000 */
[----:B------:R-:W-:-:S13]  /*0400*/  ISETP.GE.U32.AND P3, PT, R17, UR4, PT ;  /* 0x0000000411007c0c */ /* 0x000fda000bf66070 */
[----:B------:R-:W-:-:S04]  /*0410*/  @P3 IADD3 R17, PT, PT, R17, -UR4, RZ ;  /* 0x8000000411113c10 */ /* 0x000fc8000fffe0ff */
[----:B------:R-:W-:-:S05]  /*0420*/  SEL R16, R14, R17, !P2 ;  /* 0x000000110e107207 */ /* 0x000fca0005000000 */
[----:B------:R-:W-:-:S04]  /*0430*/  IMAD.HI.U32 R17, R13, R16, RZ ;  /* 0x000000100d117227 */ /* 0x000fc800078e00ff */
[----:B------:R-:W-:-:S04]  /*0440*/  IMAD.MOV R17, RZ, RZ, -R17 ;  /* 0x000000ffff117224 */ /* 0x000fc800078e0a11 */
[----:B------:R-:W-:-:S05]  /*0450*/  IMAD R16, R9, R17, R16 ;  /* 0x0000001109107224 */ /* 0x000fca00078e0210 */
[----:B------:R-:W-:-:S13]  /*0460*/  ISETP.GE.U32.AND P3, PT, R16, R9, PT ;  /* 0x000000091000720c */ /* 0x000fda0003f66070 */
[----:B------:R-:W-:-:S04]  /*0470*/  @P3 IADD3 R16, PT, PT, R16, -R9, RZ ;  /* 0x8000000910103210 */ /* 0x000fc80007ffe0ff */
[----:B------:R-:W-:-:S13]  /*0480*/  ISETP.GE.U32.AND P3, PT, R16, R9, PT ;  /* 0x000000091000720c */ /* 0x000fda0003f66070 */
[----:B------:R-:W-:-:S05]  /*0490*/  @P3 IMAD.IADD R16, R16, 0x1, -R9 ;  /* 0x0000000110103824 */ /* 0x000fca00078e0a09 */
[----:B------:R-:W-:-:S05]  /*04a0*/  SEL R17, R15, R16, !P1 ;  /* 0x000000100f117207 */ /* 0x000fca0004800000 */
[----:B------:R-:W-:-:S05]  /*04b0*/  IMAD R21, R17, UR8, R0 ;  /* 0x0000000811157c24 */ /* 0x000fca000f8e0200 */
[----:B------:R-:W-:-:S13]  /*04c0*/  ISETP.GE.AND P3, PT, R21, R8, PT ;  /* 0x000000081500720c */ /* 0x000fda0003f66270 */
[----:B------:R-:W-:Y:S05]  /*04d0*/  @P3 BRA `(.L_x_7) ;  /* 0x00000000001c3947 */ /* 0x000fea0003800000 */
[----:B------:R-:W-:-:S04]  /*04e0*/  IMAD.WIDE R16, R21, 0x4, R4 ;  /* 0x0000000415107825 */ /* 0x000fc800078e0204 */
[C---:B0-----:R-:W-:Y:S02]  /*04f0*/  IMAD.WIDE R18, R21.reuse, 0x4, R6 ;  /* 0x0000000415127825 */ /* 0x041fe400078e0206 */
[----:B------:R-:W2:Y:S04]  /*0500*/  LDG.E R16, desc[UR6][R16.64] ;  /* 0x0000000610107981 */ /* 0x000ea8000c1e1900 */
[----:B------:R-:W2:Y:S01]  /*0510*/  LDG.E R19, desc[UR6][R18.64] ;  /* 0x0000000612137981 */ /* 0x000ea2000c1e1900 */
[----:B-1----:R-:W-:-:S04]  /*0520*/  IMAD.WIDE R20, R21, 0x4, R2 ;  /* 0x0000000415147825 */ /* 0x002fc800078e0202 */
[----:B--2---:R-:W-:-:S05]  /*0530*/  FADD R23, R16, R19 ;  /* 0x0000001310177221 */ /* 0x004fca0000000000 */
[----:B------:R2:W-:Y:S02]  /*0540*/  STG.E desc[UR6][R20.64], R23 ;  /* 0x0000001714007986 */ /* 0x0005e4000c101906 */
.L_x_7:
[----:B------:R-:W-:Y:S05]  /*0550*/  BSYNC.RECONVERGENT B0 ;  /* 0x0000000000007941 */ /* 0x000fea0003800200 */
.L_x_6:
[----:B------:R-:W-:Y:S05]  /*0560*/  BRA `(.L_x_8) ;  /* 0xfffffffc003c7947 */ /* 0x000fea000383ffff */
.L_x_9:
        /* <DEDUP_REMOVED lines=9> */
.L_x_16:


//--------------------- .text._Z22elementwiseAdditionPTBPfS_S_i4dim3 --------------------------
	.section	.text._Z22elementwiseAdditionPTBPfS_S_i4dim3,"ax",@progbits
	.align	128
        .global         _Z22elementwiseAdditionPTBPfS_S_i4dim3
        .type           _Z22elementwiseAdditionPTBPfS_S_i4dim3,@function
        .size           _Z22elementwiseAdditionPTBPfS_S_i4dim3,(.L_x_17 - _Z22elementwiseAdditionPTBPfS_S_i4dim3)
        .other          _Z22elementwiseAdditionPTBPfS_S_i4dim3,@"STO_CUDA_ENTRY STV_DEFAULT"
_Z22elementwiseAdditionPTBPfS_S_i4dim3:
.text._Z22elementwiseAdditionPTBPfS_S_i4dim3:
[----:B------:R-:W-:Y:S01]  /*0000*/  LDC R1, c[0x0][0x37c] ;  /* 0x0000df00ff017b82 */ /* 0x000fe20000000800 */
[----:B------:R-:W0:Y:S01]  /*0010*/  S2R R16, SR_CTAID.X ;  /* 0x0000000000107919 */ /* 0x000e220000002500 */
[----:B------:R-:W1:Y:S01]  /*0020*/  LDCU UR7, c[0x0][0x39c] ;  /* 0x00007380ff0777ac */ /* 0x000e620008000800 */
[----:B------:R-:W1:Y:S02]  /*0030*/  LDCU.64 UR4, c[0x0][0x3a0] ;  /* 0x00007400ff0477ac */ /* 0x000e640008000a00 */
[----:B-1----:R-:W-:-:S04]  /*0040*/  UIMAD UR4, UR7, UR4, URZ ;  /* 0x00000004070472a4 */ /* 0x002fc8000f8e02ff */
[----:B------:R-:W-:-:S06]  /*0050*/  UIMAD UR5, UR4, UR5, URZ ;  /* 0x00000005040572a4 */ /* 0x000fcc000f8e02ff */
[----:B0-----:R-:W-:-:S13]  /*0060*/  ISETP.GE.U32.AND P0, PT, R16, UR5, PT ;  /* 0x0000000510007c0c */ /* 0x001fda000bf06070 */
[----:B------:R-:W-:Y:S05]  /*0070*/  @P0 EXIT ;  /* 0x000000000000094d */ /* 0x000fea0003800000 */
[----:B------:R-:W0:Y:S01]  /*0080*/  I2F.U32.RP R6, UR7 ;  /* 0x0000000700067d06 */ /* 0x000e220008209000 */
[----:B------:R-:W1:Y:S01]  /*0090*/  LDCU UR6, c[0x0][0x360] ;  /* 0x00006c00ff0677ac */ /* 0x000e620008000800 */
[----:B------:R-:W2:Y:S01]  /*00a0*/  S2R R0, SR_TID.X ;  /* 0x0000000000007919 */ /* 0x000ea20000002100 */
[----:B------:R-:W3:Y:S01]  /*00b0*/  LDC.64 R2, c[0x0][0x390] ;  /* 0x0000e400ff027b82 */ /* 0x000ee20000000a00 */
[----:B------:R-:W-:Y:S01]  /*00c0*/  IADD3 R11, PT, PT, RZ, -UR4, RZ ;  /* 0x80000004ff0b7c10 */ /* 0x000fe2000fffe0ff */
[----:B------:R-:W4:Y:S01]  /*00d0*/  LDCU.64 UR8, c[0x0][0x358] ;  /* 0x00006b00ff0877ac */ /* 0x000f220008000a00 */
[----:B------:R-:W-:Y:S02]  /*00e0*/  ISETP.NE.U32.AND P0, PT, RZ, UR4, PT ;  /* 0x00000004ff007c0c */ /* 0x000fe4000bf05070 */
[----:B------:R-:W5:Y:S01]  /*00f0*/  I2F.U32.RP R8, UR4 ;  /* 0x0000000400087d06 */ /* 0x000f620008209000 */
[----:B------:R-:W-:Y:S02]  /*0100*/  ISETP.NE.U32.AND P1, PT, RZ, UR7, PT ;  /* 0x00000007ff007c0c */ /* 0x000fe4000bf25070 */
[----:B------:R-:W1:Y:S05]  /*0110*/  LDC.64 R4, c[0x0][0x380] ;  /* 0x0000e000ff047b82 */ /* 0x000e6a0000000a00 */
[----:B0-----:R-:W0:Y:S03]  /*0120*/  MUFU.RCP R6, R6 ;  /* 0x0000000600067308 */ /* 0x001e260000001000 */
[----:B------:R-:W1:Y:S05]  /*0130*/  LDC R10, c[0x0][0x370] ;  /* 0x0000dc00ff0a7b82 */ /* 0x000e6a0000000800 */
[----:B-----5:R-:W5:Y:S01]  /*0140*/  MUFU.RCP R8, R8 ;  /* 0x0000000800087308 */ /* 0x020f620000001000 */
[----:B0-----:R-:W-:-:S02]  /*0150*/  VIADD R12, R6, 0xffffffe ;  /* 0x0ffffffe060c7836 */ /* 0x001fc40000000000 */
[----:B------:R-:W0:Y:S05]  /*0160*/  LDC.64 R6, c[0x0][0x388] ;  /* 0x0000e200ff067b82 */ /* 0x000e2a0000000a00 */
[----:B------:R4:W2:Y:S01]  /*0170*/  F2I.FTZ.U32.TRUNC.NTZ R13, R12 ;  /* 0x0000000c000d7305 */ /* 0x0008a2000021f000 */
[----:B-----5:R-:W-:Y:S02]  /*0180*/  VIADD R14, R8, 0xffffffe ;  /* 0x0ffffffe080e7836 */ /* 0x020fe40000000000 */
[----:B------:R-:W0:Y:S05]  /*0190*/  LDC.64 R8, c[0x0][0x398] ;  /* 0x0000e600ff087b82 */ /* 0x000e2a0000000a00 */
[----:B------:R5:W3:Y:S01]  /*01a0*/  F2I.FTZ.U32.TRUNC.NTZ R15, R14 ;  /* 0x0000000e000f7305 */ /* 0x000ae2000021f000 */
[----:B----4-:R-:W-:-:S02]  /*01b0*/  IMAD.MOV.U32 R12, RZ, RZ, RZ ;  /* 0x000000ffff0c7224 */ /* 0x010fc400078e00ff */
[--C-:B--2---:R-:W-:Y:S02]  /*01c0*/  IMAD.MOV R17, RZ, RZ, -R13.reuse ;  /* 0x000000ffff117224 */ /* 0x104fe400078e0a0d */
[----:B-----5:R-:W-:Y:S02]  /*01d0*/  HFMA2 R14, -RZ, RZ, 0, 0 ;  /* 0x00000000ff0e7431 */ /* 0x020fe400000001ff */
[----:B------:R-:W-:Y:S02]  /*01e0*/  IMAD R17, R17, UR7, RZ ;  /* 0x0000000711117c24 */ /* 0x000fe4000f8e02ff */
[----:B---3--:R-:W-:Y:S02]  /*01f0*/  IMAD R11, R11, R15, RZ ;  /* 0x0000000f0b0b7224 */ /* 0x008fe400078e02ff */
[----:B------:R-:W-:Y:S01]  /*0200*/  IMAD.HI.U32 R12, R13, R17, R12 ;  /* 0x000000110d0c7227 */ /* 0x000fe200078e000c */
[----:B------:R-:W-:-:S03]  /*0210*/  MOV R13, R16 ;  /* 0x00000010000d7202 */ /* 0x000fc60000000f00 */
[----:B------:R-:W-:Y:S01]  /*0220*/  IMAD.HI.U32 R11, R15, R11, R14 ;  /* 0x0000000b0f0b7227 */ /* 0x000fe200078e000e */
[----:B------:R-:W-:Y:S02]  /*0230*/  LOP3.LUT R14, RZ, UR4, RZ, 0x33, !PT ;  /* 0x00000004ff0e7c12 */ /* 0x000fe4000f8e33ff */
[----:B-1----:R-:W-:-:S07]  /*0240*/  LOP3.LUT R15, RZ, UR7, RZ, 0x33, !PT ;  /* 0x00000007ff0f7c12 */ /* 0x002fce000f8e33ff */
.L_x_12:
[----:B0-----:R-:W-:Y:S01]  /*0250*/  IMAD.HI.U32 R16, R11, R13, RZ ;  /* 0x0000000d0b107227 */ /* 0x001fe200078e00ff */
[----:B------:R-:W-:Y:S03]  /*0260*/  BSSY.RECONVERGENT B0, `(.L_x_10) ;  /* 0x000001c000007945 */ /* 0x000fe60003800200 */
[----:B------:R-:W-:-:S04]  /*0270*/  IMAD.MOV R16, RZ, RZ, -R16 ;  /* 0x000000ffff107224 */ /* 0x000fc800078e0a10 */
[----:B------:R-:W-:Y:S01]  /*0280*/  IMAD R17, R16, UR4, R13 ;  /* 0x0000000410117c24 */ /* 0x000fe2000f8e020d */
[----:B------:R-:W-:-:S04]  /*0290*/  IADD3 R13, PT, PT, R10, R13, RZ ;  /* 0x0000000d0a0d7210 */ /* 0x000fc80007ffe0ff */
[----:B------:R-:W-:Y:S02]  /*02a0*/  ISETP.GE.U32.AND P2, PT, R17, UR4, PT ;  /* 0x0000000411007c0c */ /* 0x000fe4000bf46070 */
[----:B------:R-:W-:-:S11]  /*02b0*/  ISETP.GE.U32.AND P3, PT, R13, UR5, PT ;  /* 0x000000050d007c0c */ /* 0x000fd6000bf66070 */
[----:B------:R-:W-:-:S04]  /*02c0*/  @P2 IADD3 R17, PT, PT, R17, -UR4, RZ ;  /* 0x8000000411112c10 */ /* 0x000fc8000fffe0ff */
[----:B------:R-:W-:-:S13]  /*02d0*/  ISETP.GE.U32.AND P2, PT, R17, UR4, PT ;  /* 0x0000000411007c0c */ /* 0x000fda000bf46070 */
[----:B------:R-:W-:-:S05]  /*02e0*/  @P2 VIADD R17, R17, -UR4 ;  /* 0x8000000411112c36 */ /* 0x000fca0008000000 */
[----:B------:R-:W-:-:S05]  /*02f0*/  SEL R17, R14, R17, !P0 ;  /* 0x000000110e117207 */ /* 0x000fca0004000000 */
[----:B------:R-:W-:-:S05]  /*0300*/  IMAD.HI.U32 R16, R12, R17, RZ ;  /* 0x000000110c107227 */ /* 0x000fca00078e00ff */
[----:B------:R-:W-:-:S05]  /*0310*/  IADD3 R16, PT, PT, -R16, RZ, RZ ;  /* 0x000000ff10107210 */ /* 0x000fca0007ffe1ff */
[----:B0-----:R-:W-:-:S05]  /*0320*/  IMAD R16, R9, R16, R17 ;  /* 0x0000001009107224 */ /* 0x001fca00078e0211 */
[----:B------:R-:W-:-:S13]  /*0330*/  ISETP.GE.U32.AND P2, PT, R16, R9, PT ;  /* 0x000000091000720c */ /* 0x000fda0003f46070 */
[----:B------:R-:W-:-:S05]  /*0340*/  @P2 IMAD.IADD R16, R16, 0x1, -R9 ;  /* 0x0000000110102824 */ /* 0x000fca00078e0a09 */
[----:B------:R-:W-:-:S13]  /*0350*/  ISETP.GE.U32.AND P2, PT, R16, R9, PT ;  /* 0x000000091000720c */ /* 0x000fda0003f46070 */
[----:B------:R-:W-:-:S04]  /*0360*/  @P2 IADD3 R16, PT, PT, R16, -R9, RZ ;  /* 0x8000000910102210 */ /* 0x000fc80007ffe0ff */
[----:B------:R-:W-:-:S05]  /*0370*/  SEL R17, R15, R16, !P1 ;  /* 0x000000100f117207 */ /* 0x000fca0004800000 */
[----:B------:R-:W-:-:S05]  /*0380*/  IMAD R17, R17, UR6, R0 ;  /* 0x0000000611117c24 */ /* 0x000fca000f8e0200 */
[----:B------:R-:W-:-:S13]  /*0390*/  ISETP.GE.AND P2, PT, R17, R8, PT ;  /* 0x000000081100720c */ /* 0x000fda0003f46270 */
[----:B------:R-:W-:Y:S05]  /*03a0*/  @P2 BRA `(.L_x_11) ;  /* 0x00000000001c2947 */ /* 0x000fea0003800000 */
[----:B------:R-:W-:-:S04]  /*03b0*/  IMAD.WIDE R20, R17, 0x4, R4 ;  /* 0x0000000411147825 */ /* 0x000fc800078e0204 */
[C---:B------:R-:W-:Y:S02]  /*03c0*/  IMAD.WIDE R18, R17.reuse, 0x4, R6 ;  /* 0x0000000411127825 */ /* 0x040fe400078e0206 */
[----:B------:R-:W2:Y:S04]  /*03d0*/  LDG.E R20, desc[UR8][R20.64] ;  /* 0x0000000814147981 */ /* 0x000ea8000c1e1900 */
[----:B------:R-:W2:Y:S01]  /*03e0*/  LDG.E R19, desc[UR8][R18.64] ;  /* 0x0000000812137981 */ /* 0x000ea2000c1e1900 */
[----:B------:R-:W-:-:S04]  /*03f0*/  IMAD.WIDE R16, R17, 0x4, R2 ;  /* 0x0000000411107825 */ /* 0x000fc800078e0202 */
[----:B--2---:R-:W-:-:S05]  /*0400*/  FADD R23, R20, R19 ;  /* 0x0000001314177221 */ /* 0x004fca0000000000 */
[----:B------:R0:W-:Y:S02]  /*0410*/  STG.E desc[UR8][R16.64], R23 ;  /* 0x0000001710007986 */ /* 0x0001e4000c101908 */
.L_x_11:
[----:B------:R-:W-:Y:S05]  /*0420*/  BSYNC.RECONVERGENT B0 ;  /* 0x0000000000007941 */ /* 0x000fea0003800200 */
.L_x_10:
[----:B------:R-:W-:Y:S05]  /*0430*/  @!P3 BRA `(.L_x_12) ;  /* 0xfffffffc0084b947 */ /* 0x000fea000383ffff */
[----:B------:R-:W-:Y:S05]  /*0440*/  EXIT ;  /* 0x000000000000794d */ /* 0x000fea0003800000 */
.L_x_13:
        /* <DEDUP_REMOVED lines=11> */
.L_x_17:


//--------------------- .text._Z19elementwiseAdditionPfS_S_i --------------------------
	.section	.text._Z19elementwiseAdditionPfS_S_i,"ax",@progbits
	.align	128
        .global         _Z19elementwiseAdditionPfS_S_i
        .type           _Z19elementwiseAdditionPfS_S_i,@function
        .size           _Z19elementwiseAdditionPfS_S_i,(.L_x_18 - _Z19elementwiseAdditionPfS_S_i)
        .other          _Z19elementwiseAdditionPfS_S_i,@"STO_CUDA_ENTRY STV_DEFAULT"
_Z19elementwiseAdditionPfS_S_i:
.text._Z19elementwiseAdditionPfS_S_i:
[----:B------:R-:W-:Y:S01]  /*0000*/  LDC R1, c[0x0][0x37c] ;  /* 0x0000df00ff017b82 */ /* 0x000fe20000000800 */
[----:B------:R-:W0:Y:S07]  /*0010*/  S2R R9, SR_TID.X ;  /* 0x0000000000097919 */ /* 0x000e2e0000002100 */
[----:B------:R-:W0:Y:S01]  /*0020*/  S2UR UR4, SR_CTAID.X ;  /* 0x00000000000479c3 */ /* 0x000e220000002500 */
[----:B------:R-:W1:Y:S07]  /*0030*/  LDCU UR5, c[0x0][0x398] ;  /* 0x00007300ff0577ac */ /* 0x000e6e0008000800 */
[----:B------:R-:W0:Y:S02]  /*0040*/  LDC R0, c[0x0][0x360] ;  /* 0x0000d800ff007b82 */ /* 0x000e240000000800 */
[----:B0-----:R-:W-:-:S05]  /*0050*/  IMAD R9, R0, UR4, R9 ;  /* 0x0000000400097c24 */ /* 0x001fca000f8e0209 */
[----:B-1----:R-:W-:-:S13]  /*0060*/  ISETP.GE.AND P0, PT, R9, UR5, PT ;  /* 0x0000000509007c0c */ /* 0x002fda000bf06270 */
[----:B------:R-:W-:Y:S05]  /*0070*/  @P0 EXIT ;  /* 0x000000000000094d */ /* 0x000fea0003800000 */
[----:B------:R-:W0:Y:S01]  /*0080*/  LDC.64 R2, c[0x0][0x380] ;  /* 0x0000e000ff027b82 */ /* 0x000e220000000a00 */
[----:B------:R-:W1:Y:S07]  /*0090*/  LDCU.64 UR4, c[0x0][0x358] ;  /* 0x00006b00ff0477ac */ /* 0x000e6e0008000a00 */
[----:B------:R-:W2:Y:S08]  /*00a0*/  LDC.64 R4, c[0x0][0x388] ;  /* 0x0000e200ff047b82 */ /* 0x000eb00000000a00 */
[----:B------:R-:W3:Y:S01]  /*00b0*/  LDC.64 R6, c[0x0][0x390] ;  /* 0x0000e400ff067b82 */ /* 0x000ee20000000a00 */
[----:B0-----:R-:W-:-:S06]  /*00c0*/  IMAD.WIDE R2, R9, 0x4, R2 ;  /* 0x0000000409027825 */ /* 0x001fcc00078e0202 */
[----:B-1----:R-:W4:Y:S01]  /*00d0*/  LDG.E R2, desc[UR4][R2.64] ;  /* 0x0000000402027981 */ /* 0x002f22000c1e1900 */
[----:B--2---:R-:W-:-:S06]  /*00e0*/  IMAD.WIDE R4, R9, 0x4, R4 ;  /* 0x0000000409047825 */ /* 0x004fcc00078e0204 */
[----:B------:R-:W4:Y:S01]  /*00f0*/  LDG.E R5, desc[UR4][R4.64] ;  /* 0x0000000404057981 */ /* 0x000f22000c1e1900 */
[----:B---3--:R-:W-:-:S04]  /*0100*/  IMAD.WIDE R6, R9, 0x4, R6 ;  /* 0x0000000409067825 */ /* 0x008fc800078e0206 */
[----:B----4-:R-:W-:-:S05]  /*0110*/  FADD R9, R2, R5 ;  /* 0x0000000502097221 */ /* 0x010fca0000000000 */
[----:B------:R-:W-:Y:S01]  /*0120*/  STG.E desc[UR4][R6.64], R9 ;  /* 0x0000000906007986 */ /* 0x000fe2000c101904 */
[----:B------:R-:W-:Y:S05]  /*0130*/  EXIT ;  /* 0x000000000000794d */ /* 0x000fea0003800000 */
.L_x_14:
        /* <DEDUP_REMOVED lines=12> */
.L_x_18:


//--------------------- .nv.shared.reserved.0     --------------------------
	.section	.nv.shared.reserved.0,"aw",@nobits
	.weak		__nv_reservedSMEM_offset_0_alias
	.size		__nv_reservedSMEM_offset_0_alias, 0, 64
	.other		__nv_reservedSMEM_offset_0_alias,@"STO_CUDA_RESERVED_SHARED STV_DEFAULT"
__nv_reservedSMEM_offset_0_alias:
	.zero		0
	.zero		64


//--------------------- .nv.constant0._Z38elementwiseAdditionPTB_dynamic_retreatPfS_S_i4dim3PjPVbS1_ --------------------------
	.section	.nv.constant0._Z38elementwiseAdditionPTB_dynamic_retreatPfS_S_i4dim3PjPVbS1_,"a",@progbits
	.sectionflags	@""
	.align	4
.nv.constant0._Z38elementwiseAdditionPTB_dynamic_retreatPfS_S_i4dim3PjPVbS1_:
	.zero		960


//--------------------- .nv.constant0._Z30elementwiseAdditionPTB_dynamicPfS_S_i4dim3PjS1_ --------------------------
	.section	.nv.constant0._Z30elementwiseAdditionPTB_dynamicPfS_S_i4dim3PjS1_,"a",@progbits
	.sectionflags	@""
	.align	4
.nv.constant0._Z30elementwiseAdditionPTB_dynamicPfS_S_i4dim3PjS1_:
	.zero		952


//--------------------- .nv.constant0._Z22elementwiseAdditionPTBPfS_S_i4dim3 --------------------------
	.section	.nv.constant0._Z22elementwiseAdditionPTBPfS_S_i4dim3,"a",@progbits
	.sectionflags	@""
	.align	4
.nv.constant0._Z22elementwiseAdditionPTBPfS_S_i4dim3:
	.zero		936


//--------------------- .nv.constant0._Z19elementwiseAdditionPfS_S_i --------------------------
	.section	.nv.constant0._Z19elementwiseAdditionPfS_S_i,"a",@progbits
	.sectionflags	@""
	.align	4
.nv.constant0._Z19elementwiseAdditionPfS_S_i:
	.zero		924


//--------------------- SYMBOLS --------------------------

	.type		.nv.reservedSmem.offset0,@object
	.size		.nv.reservedSmem.offset0,0x4
